// auto-generated by cutlass_sweep.conv — config: {"arch": "sm_100", "cluster_m": 2, "cluster_n": 1, "conv_kind": "dgrad", "dtype": "tf32", "ndim": 3, "tile_k": 32, "tile_m": 64, "tile_n": 64}
#include "cutlass/cutlass.h"
#include "cute/tensor.hpp"
#include "cutlass/kernel_hardware_info.hpp"
#include "cutlass/conv/convolution.h"
#include "cutlass/conv/dispatch_policy.hpp"
#include "cutlass/conv/collective/collective_builder.hpp"
#include "cutlass/conv/kernel/conv_universal.hpp"
#include "cutlass/conv/device/conv_universal_adapter.hpp"
#include "cutlass/epilogue/collective/collective_builder.hpp"

using namespace cute;
using Elem = cutlass::tfloat32_t;
using Acc  = float;
using LayoutAB = cutlass::layout::TensorNDHWC;
using LayoutC  = cutlass::layout::TensorNDHWC;
constexpr auto ConvOp = cutlass::conv::Operator::kDgrad;
using TileShape    = Shape<_64, _64, Shape<_32>>;
using ClusterShape = Shape<_2, _1, _1>;

using CollectiveEpilogue = typename cutlass::epilogue::collective::CollectiveBuilder<
    cutlass::arch::Sm100, cutlass::arch::OpClassTensorOp,
    TileShape, ClusterShape,
    cutlass::epilogue::collective::EpilogueTileAuto,
    Acc, Acc,
    Elem, LayoutC, 128 / cutlass::sizeof_bits<Elem>::value,
    Elem, LayoutC, 128 / cutlass::sizeof_bits<Elem>::value,
    cutlass::epilogue::collective::EpilogueScheduleAuto
  >::CollectiveOp;

using CollectiveMainloop = typename cutlass::conv::collective::CollectiveBuilder<
    cutlass::arch::Sm100, cutlass::arch::OpClassTensorOp, ConvOp,
    Elem, LayoutAB, 128 / cutlass::sizeof_bits<Elem>::value,
    Elem, LayoutAB, 128 / cutlass::sizeof_bits<Elem>::value,
    Acc,
    TileShape, ClusterShape,
    cutlass::conv::collective::StageCountAutoCarveout<
        static_cast<int>(sizeof(typename CollectiveEpilogue::SharedStorage))>,
    cutlass::conv::collective::KernelScheduleAuto
  >::CollectiveOp;

using ProblemShape = cutlass::conv::ConvProblemShape<
    ConvOp, CollectiveMainloop::DispatchPolicy::NumSpatialDimensions>;
using ConvKernel = cutlass::conv::kernel::ConvUniversal<
    ProblemShape, CollectiveMainloop, CollectiveEpilogue>;
using Conv = cutlass::conv::device::ConvUniversalAdapter<ConvKernel>;

auto* _anchor = &cutlass::device_kernel<ConvKernel>;


// ===== COMPILED SASS (sm_100a) =====

	.target	sm_100a

	.elftype	@"ET_EXEC"


//--------------------- .note.nv.tkinfo           --------------------------
	.section	.note.nv.tkinfo,"",@"SHT_NOTE"
	.sectionflags	@"SHF_NOTE_NV_TKINFO"
	.tkinfo
        /*0018*/ 	.word	0x00000002
        /*0030*/ 	.string	""
        /*0030*/ 	.string	"ptxas"
        /*0030*/ 	.string	"Cuda compilation tools, release 13.0, V13.0.88"
        /*0030*/ 	.string	"Build cuda_13.0.r13.0/compiler.36424714_0"
        /*0030*/ 	.string	"-arch sm_100a -m 64 "



//--------------------- .note.nv.cuinfo           --------------------------
	.section	.note.nv.cuinfo,"",@"SHT_NOTE"
	.sectionflags	@"SHF_NOTE_NV_CUINFO"
        /*0018*/ 	.short	0x0002
        /*001a*/ 	.short	0x0064
        /*001c*/ 	.short	0x0082
	.zero		2


//--------------------- .nv.info                  --------------------------
	.section	.nv.info,"",@"SHT_CUDA_INFO"
	.align	4


	//----- nvinfo : EIATTR_REGCOUNT
	.align		4
        /*0000*/ 	.byte	0x04, 0x2f
        /*0002*/ 	.short	(.L_19 - .L_18)
	.align		4
.L_18:
        /*0004*/ 	.word	index@(_ZN7cutlass13device_kernelINS_4conv6kernel13ConvUniversalINS1_16ConvProblemShapeILNS1_8OperatorE1ELi3EEENS1_10collective14CollectiveConvINS1_47MainloopSm100TmaUmmaWarpSpecializedImplicitGemmILS5_1ELi12ELi3ELi1ELi2EN4cute5tupleIJNSA_1CILi2EEENSC_ILi1EEESE_EEEEENSB_IJNSC_ILi64EEESH_NSB_IJNSC_ILi32EEEEEEEEENS_10tfloat32_tESL_NSA_8TiledMMAINSA_8MMA_AtomIJNSA_17SM100_MMA_TF32_SSISL_SL_fLi64ELi64ELNSA_4UMMA5MajorE0ELSQ_1ELNSP_7ScaleInE0ELSR_0EEEEEENSA_6LayoutINSB_IJSE_SE_SE_EEENSB_IJNSC_ILi0EEESW_SW_EEEEENSB_IJNSA_10UnderscoreESZ_SZ_EEEEENS7_6detail27Sm100ImplicitGemmTileTraitsINSA_20SM90_TMA_LOAD_IM2COLENSA_14ComposedLayoutINSA_7SwizzleILi3ELi4ELi3EEENSA_18smem_ptr_flag_bitsILi32EEENSU_INSB_IJNSC_ILi8EEESI_EEENSB_IJSI_SE_EEEEEEEvEENS13_INSA_23SM90_TMA_LOAD_MULTICASTENS15_INS16_ILi2ELi5ELi2EEES19_NSU_INSB_IJSI_NSC_ILi4EEEEEENSB_IJSE_SI_EEEEEEEvEEEENS_8epilogue10collective18CollectiveEpilogueINS1P_23Sm100TmaWarpSpecializedILi3ELi2ELi16ELb1ELb0EEEJSK_NSB_IJNSU_ISH_SE_EENSU_ISI_SE_EEEEESL_NSB_IJNSB_IJllllEEESE_SW_EEESL_S1Y_NS1P_6fusion15FusionCallbacksIS1T_NS1Z_17LinearCombinationISL_fSL_fLNS_15FloatRoundStyleE2EEESK_S1W_JEEENSA_5SM1004TMEM4LOAD26SM100_TMEM_LOAD_16dp128b8xES14_S1E_NSA_17SM75_U32x4_LDSM_NENSA_21SM90_TMA_STORE_IM2COLES1E_NSA_17SM90_U32x4_STSM_NENSA_39AutoVectorizingCopyWithAssumedAlignmentILi128EEEEEEvvEEEEvNT_6ParamsE)
        /*0008*/ 	.word	0x0000005c


	//----- nvinfo : EIATTR_FRAME_SIZE
	.align		4
.L_19:
        /*000c*/ 	.byte	0x04, 0x11
        /*000e*/ 	.short	(.L_21 - .L_20)
	.align		4
.L_20:
        /*0010*/ 	.word	index@($__internal_2_$__cuda_sm10x_tcgen05_guardrail_trap_unallocated_columns_being_dealloced)
        /*0014*/ 	.word	0x00000008


	//----- nvinfo : EIATTR_FRAME_SIZE
	.align		4
.L_21:
        /*0018*/ 	.byte	0x04, 0x11
        /*001a*/ 	.short	(.L_23 - .L_22)
	.align		4
.L_22:
        /*001c*/ 	.word	index@($__internal_1_$__cuda_sm10x_tcgen05_guardrail_trap_phase_invalid_during_alloc)
        /*0020*/ 	.word	0x00000008


	//----- nvinfo : EIATTR_FRAME_SIZE
	.align		4
.L_23:
        /*0024*/ 	.byte	0x04, 0x11
        /*0026*/ 	.short	(.L_25 - .L_24)
	.align		4
.L_24:
        /*0028*/ 	.word	index@($__internal_0_$__cuda_sm10x_tcgen05_guardrail_trap_col_being_dealloced_not_returned_by_alloc)
        /*002c*/ 	.word	0x00000008


	//----- nvinfo : EIATTR_FRAME_SIZE
	.align		4
.L_25:
        /*0030*/ 	.byte	0x04, 0x11
        /*0032*/ 	.short	(.L_27 - .L_26)
	.align		4
.L_26:
        /*0034*/ 	.word	index@(_ZN7cutlass13device_kernelINS_4conv6kernel13ConvUniversalINS1_16ConvProblemShapeILNS1_8OperatorE1ELi3EEENS1_10collective14CollectiveConvINS1_47MainloopSm100TmaUmmaWarpSpecializedImplicitGemmILS5_1ELi12ELi3ELi1ELi2EN4cute5tupleIJNSA_1CILi2EEENSC_ILi1EEESE_EEEEENSB_IJNSC_ILi64EEESH_NSB_IJNSC_ILi32EEEEEEEEENS_10tfloat32_tESL_NSA_8TiledMMAINSA_8MMA_AtomIJNSA_17SM100_MMA_TF32_SSISL_SL_fLi64ELi64ELNSA_4UMMA5MajorE0ELSQ_1ELNSP_7ScaleInE0ELSR_0EEEEEENSA_6LayoutINSB_IJSE_SE_SE_EEENSB_IJNSC_ILi0EEESW_SW_EEEEENSB_IJNSA_10UnderscoreESZ_SZ_EEEEENS7_6detail27Sm100ImplicitGemmTileTraitsINSA_20SM90_TMA_LOAD_IM2COLENSA_14ComposedLayoutINSA_7SwizzleILi3ELi4ELi3EEENSA_18smem_ptr_flag_bitsILi32EEENSU_INSB_IJNSC_ILi8EEESI_EEENSB_IJSI_SE_EEEEEEEvEENS13_INSA_23SM90_TMA_LOAD_MULTICASTENS15_INS16_ILi2ELi5ELi2EEES19_NSU_INSB_IJSI_NSC_ILi4EEEEEENSB_IJSE_SI_EEEEEEEvEEEENS_8epilogue10collective18CollectiveEpilogueINS1P_23Sm100TmaWarpSpecializedILi3ELi2ELi16ELb1ELb0EEEJSK_NSB_IJNSU_ISH_SE_EENSU_ISI_SE_EEEEESL_NSB_IJNSB_IJllllEEESE_SW_EEESL_S1Y_NS1P_6fusion15FusionCallbacksIS1T_NS1Z_17LinearCombinationISL_fSL_fLNS_15FloatRoundStyleE2EEESK_S1W_JEEENSA_5SM1004TMEM4LOAD26SM100_TMEM_LOAD_16dp128b8xES14_S1E_NSA_17SM75_U32x4_LDSM_NENSA_21SM90_TMA_STORE_IM2COLES1E_NSA_17SM90_U32x4_STSM_NENSA_39AutoVectorizingCopyWithAssumedAlignmentILi128EEEEEEvvEEEEvNT_6ParamsE)
        /*0038*/ 	.word	0x00000008


	//----- nvinfo : EIATTR_MIN_STACK_SIZE
	.align		4
.L_27:
        /*003c*/ 	.byte	0x04, 0x12
        /*003e*/ 	.short	(.L_29 - .L_28)
	.align		4
.L_28:
        /*0040*/ 	.word	index@(_ZN7cutlass13device_kernelINS_4conv6kernel13ConvUniversalINS1_16ConvProblemShapeILNS1_8OperatorE1ELi3EEENS1_10collective14CollectiveConvINS1_47MainloopSm100TmaUmmaWarpSpecializedImplicitGemmILS5_1ELi12ELi3ELi1ELi2EN4cute5tupleIJNSA_1CILi2EEENSC_ILi1EEESE_EEEEENSB_IJNSC_ILi64EEESH_NSB_IJNSC_ILi32EEEEEEEEENS_10tfloat32_tESL_NSA_8TiledMMAINSA_8MMA_AtomIJNSA_17SM100_MMA_TF32_SSISL_SL_fLi64ELi64ELNSA_4UMMA5MajorE0ELSQ_1ELNSP_7ScaleInE0ELSR_0EEEEEENSA_6LayoutINSB_IJSE_SE_SE_EEENSB_IJNSC_ILi0EEESW_SW_EEEEENSB_IJNSA_10UnderscoreESZ_SZ_EEEEENS7_6detail27Sm100ImplicitGemmTileTraitsINSA_20SM90_TMA_LOAD_IM2COLENSA_14ComposedLayoutINSA_7SwizzleILi3ELi4ELi3EEENSA_18smem_ptr_flag_bitsILi32EEENSU_INSB_IJNSC_ILi8EEESI_EEENSB_IJSI_SE_EEEEEEEvEENS13_INSA_23SM90_TMA_LOAD_MULTICASTENS15_INS16_ILi2ELi5ELi2EEES19_NSU_INSB_IJSI_NSC_ILi4EEEEEENSB_IJSE_SI_EEEEEEEvEEEENS_8epilogue10collective18CollectiveEpilogueINS1P_23Sm100TmaWarpSpecializedILi3ELi2ELi16ELb1ELb0EEEJSK_NSB_IJNSU_ISH_SE_EENSU_ISI_SE_EEEEESL_NSB_IJNSB_IJllllEEESE_SW_EEESL_S1Y_NS1P_6fusion15FusionCallbacksIS1T_NS1Z_17LinearCombinationISL_fSL_fLNS_15FloatRoundStyleE2EEESK_S1W_JEEENSA_5SM1004TMEM4LOAD26SM100_TMEM_LOAD_16dp128b8xES14_S1E_NSA_17SM75_U32x4_LDSM_NENSA_21SM90_TMA_STORE_IM2COLES1E_NSA_17SM90_U32x4_STSM_NENSA_39AutoVectorizingCopyWithAssumedAlignmentILi128EEEEEEvvEEEEvNT_6ParamsE)
        /*0044*/ 	.word	0x00000008
.L_29:


//--------------------- .nv.compat                --------------------------
	.section	.nv.compat,"",@"SHT_CUDA_COMPAT_INFO"
	.align	4
        /*0000*/ 	.byte	0x02, 0x09, 0x01, 0x00, 0x02, 0x02, 0x02, 0x00, 0x02, 0x05, 0x05, 0x00, 0x03, 0x07, 0x01, 0x01
        /*0010*/ 	.byte	0x02, 0x03, 0x01, 0x00, 0x02, 0x06, 0x01, 0x00, 0x04, 0x0b, 0x08, 0x00, 0x09, 0x00, 0x00, 0x00
        /*0020*/ 	.byte	0x00, 0x00, 0x00, 0x00


//--------------------- .nv.info._ZN7cutlass13device_kernelINS_4conv6kernel13ConvUniversalINS1_16ConvProblemShapeILNS1_8OperatorE1ELi3EEENS1_10collective14CollectiveConvINS1_47MainloopSm100TmaUmmaWarpSpecializedImplicitGemmILS5_1ELi12ELi3ELi1ELi2EN4cute5tupleIJNSA_1CILi2EEENSC_ILi1EEESE_EEEEENSB_IJNSC_ILi64EEESH_NSB_IJNSC_ILi32EEEEEEEEENS_10tfloat32_tESL_NSA_8TiledMMAINSA_8MMA_AtomIJNSA_17SM100_MMA_TF32_SSISL_SL_fLi64ELi64ELNSA_4UMMA5MajorE0ELSQ_1ELNSP_7ScaleInE0ELSR_0EEEEEENSA_6LayoutINSB_IJSE_SE_SE_EEENSB_IJNSC_ILi0EEESW_SW_EEEEENSB_IJNSA_10UnderscoreESZ_SZ_EEEEENS7_6detail27Sm100ImplicitGemmTileTraitsINSA_20SM90_TMA_LOAD_IM2COLENSA_14ComposedLayoutINSA_7SwizzleILi3ELi4ELi3EEENSA_18smem_ptr_flag_bitsILi32EEENSU_INSB_IJNSC_ILi8EEESI_EEENSB_IJSI_SE_EEEEEEEvEENS13_INSA_23SM90_TMA_LOAD_MULTICASTENS15_INS16_ILi2ELi5ELi2EEES19_NSU_INSB_IJSI_NSC_ILi4EEEEEENSB_IJSE_SI_EEEEEEEvEEEENS_8epilogue10collective18CollectiveEpilogueINS1P_23Sm100TmaWarpSpecializedILi3ELi2ELi16ELb1ELb0EEEJSK_NSB_IJNSU_ISH_SE_EENSU_ISI_SE_EEEEESL_NSB_IJNSB_IJllllEEESE_SW_EEESL_S1Y_NS1P_6fusion15FusionCallbacksIS1T_NS1Z_17LinearCombinationISL_fSL_fLNS_15FloatRoundStyleE2EEESK_S1W_JEEENSA_5SM1004TMEM4LOAD26SM100_TMEM_LOAD_16dp128b8xES14_S1E_NSA_17SM75_U32x4_LDSM_NENSA_21SM90_TMA_STORE_IM2COLES1E_NSA_17SM90_U32x4_STSM_NENSA_39AutoVectorizingCopyWithAssumedAlignmentILi128EEEEEEvvEEEEvNT_6ParamsE --------------------------
	.section	.nv.info._ZN7cutlass13device_kernelINS_4conv6kernel13ConvUniversalINS1_16ConvProblemShapeILNS1_8OperatorE1ELi3EEENS1_10collective14CollectiveConvINS1_47MainloopSm100TmaUmmaWarpSpecializedImplicitGemmILS5_1ELi12ELi3ELi1ELi2EN4cute5tupleIJNSA_1CILi2EEENSC_ILi1EEESE_EEEEENSB_IJNSC_ILi64EEESH_NSB_IJNSC_ILi32EEEEEEEEENS_10tfloat32_tESL_NSA_8TiledMMAINSA_8MMA_AtomIJNSA_17SM100_MMA_TF32_SSISL_SL_fLi64ELi64ELNSA_4UMMA5MajorE0ELSQ_1ELNSP_7ScaleInE0ELSR_0EEEEEENSA_6LayoutINSB_IJSE_SE_SE_EEENSB_IJNSC_ILi0EEESW_SW_EEEEENSB_IJNSA_10UnderscoreESZ_SZ_EEEEENS7_6detail27Sm100ImplicitGemmTileTraitsINSA_20SM90_TMA_LOAD_IM2COLENSA_14ComposedLayoutINSA_7SwizzleILi3ELi4ELi3EEENSA_18smem_ptr_flag_bitsILi32EEENSU_INSB_IJNSC_ILi8EEESI_EEENSB_IJSI_SE_EEEEEEEvEENS13_INSA_23SM90_TMA_LOAD_MULTICASTENS15_INS16_ILi2ELi5ELi2EEES19_NSU_INSB_IJSI_NSC_ILi4EEEEEENSB_IJSE_SI_EEEEEEEvEEEENS_8epilogue10collective18CollectiveEpilogueINS1P_23Sm100TmaWarpSpecializedILi3ELi2ELi16ELb1ELb0EEEJSK_NSB_IJNSU_ISH_SE_EENSU_ISI_SE_EEEEESL_NSB_IJNSB_IJllllEEESE_SW_EEESL_S1Y_NS1P_6fusion15FusionCallbacksIS1T_NS1Z_17LinearCombinationISL_fSL_fLNS_15FloatRoundStyleE2EEESK_S1W_JEEENSA_5SM1004TMEM4LOAD26SM100_TMEM_LOAD_16dp128b8xES14_S1E_NSA_17SM75_U32x4_LDSM_NENSA_21SM90_TMA_STORE_IM2COLES1E_NSA_17SM90_U32x4_STSM_NENSA_39AutoVectorizingCopyWithAssumedAlignmentILi128EEEEEEvvEEEEvNT_6ParamsE,"",@"SHT_CUDA_INFO"
	.sectionflags	@""
	.align	4


	//----- nvinfo : EIATTR_CUDA_API_VERSION
	.align		4
        /*0000*/ 	.byte	0x04, 0x37
        /*0002*/ 	.short	(.L_31 - .L_30)
.L_30:
        /*0004*/ 	.word	0x00000082


	//----- nvinfo : EIATTR_KPARAM_INFO
	.align		4
.L_31:
        /*0008*/ 	.byte	0x04, 0x17
        /*000a*/ 	.short	(.L_33 - .L_32)
.L_32:
        /*000c*/ 	.word	0x00000000
        /*0010*/ 	.short	0x0000
        /*0012*/ 	.short	0x0000
        /*0014*/ 	.byte	0x00, 0xf0, 0x01, 0x24


	//----- nvinfo : EIATTR_AT_ENTRY_FRAGMENTS
	.align		4
.L_33:
        /*0018*/ 	.byte	0x04, 0x4f
        /*001a*/ 	.short	(.L_35 - .L_34)


	//   ....[0]....
.L_34:
        /*001c*/ 	.word	0x00000006


	//----- nvinfo : EIATTR_RESERVED_SMEM_USED
	.align		4
.L_35:
        /*0020*/ 	.byte	0x01, 0x41
	.zero		2


	//----- nvinfo : EIATTR_SPARSE_MMA_MASK
	.align		4
        /*0024*/ 	.byte	0x03, 0x50
        /*0026*/ 	.short	0x0000


	//----- nvinfo : EIATTR_TCGEN05_1CTA_USED
	.align		4
        /*0028*/ 	.byte	0x01, 0x51
	.zero		2


	//----- nvinfo : EIATTR_MAXREG_COUNT
	.align		4
        /*002c*/ 	.byte	0x03, 0x1b
        /*002e*/ 	.short	0x00ff


	//----- nvinfo : EIATTR_NUM_BARRIERS
	.align		4
        /*0030*/ 	.byte	0x02, 0x4c
        /*0032*/ 	.byte	0x07
	.zero		1


	//----- nvinfo : EIATTR_EXTERNS
	.align		4
        /*0034*/ 	.byte	0x04, 0x0f
        /*0036*/ 	.short	(.L_37 - .L_36)


	//   ....[0]....
	.align		4
.L_36:
        /*0038*/ 	.word	index@(__assertfail)


	//----- nvinfo : EIATTR_MERCURY_ISA_VERSION
	.align		4
.L_37:
        /*003c*/ 	.byte	0x03, 0x5f
        /*003e*/ 	.short	0x0101


	//----- nvinfo : EIATTR_INT_WARP_WIDE_INSTR_OFFSETS
	.align		4
        /*0040*/ 	.byte	0x04, 0x31
        /*0042*/ 	.short	(.L_39 - .L_38)


	//   ....[0]....
.L_38:
        /*0044*/ 	.word	0x000044a0


	//   ....[1]....
        /*0048*/ 	.word	0x000044c0


	//   ....[2]....
        /*004c*/ 	.word	0x000044f0


	//   ....[3]....
        /*0050*/ 	.word	0x00005240


	//   ....[4]....
        /*0054*/ 	.word	0x00005370


	//   ....[5]....
        /*0058*/ 	.word	0x00005510


	//   ....[6]....
        /*005c*/ 	.word	0x00005590


	//----- nvinfo : EIATTR_COOP_GROUP_MASK_REGIDS
	.align		4
.L_39:
        /*0060*/ 	.byte	0x04, 0x29
        /*0062*/ 	.short	(.L_41 - .L_40)


	//   ....[0]....
.L_40:
        /*0064*/ 	.word	0xffffffff


	//   ....[1]....
        /*0068*/ 	.word	0xffffffff


	//   ....[2]....
        /*006c*/ 	.word	0xffffffff


	//   ....[3]....
        /*0070*/ 	.word	0xffffffff


	//   ....[4]....
        /*0074*/ 	.word	0xffffffff


	//   ....[5]....
        /*0078*/ 	.word	0xffffffff


	//   ....[6]....
        /*007c*/ 	.word	0xffffffff


	//   ....[7]....
        /*0080*/ 	.word	0xffffffff


	//   ....[8]....
        /*0084*/ 	.word	0xffffffff


	//   ....[9]....
        /*0088*/ 	.word	0xffffffff


	//   ....[10]....
        /*008c*/ 	.word	0xffffffff


	//   ....[11]....
        /*0090*/ 	.word	0xffffffff


	//   ....[12]....
        /*0094*/ 	.word	0xffffffff


	//----- nvinfo : EIATTR_COOP_GROUP_INSTR_OFFSETS
	.align		4
.L_41:
        /*0098*/ 	.byte	0x04, 0x28
        /*009a*/ 	.short	(.L_43 - .L_42)


	//   ....[0]....
.L_42:
        /*009c*/ 	.word	0x00000090


	//   ....[1]....
        /*00a0*/ 	.word	0x00000500


	//   ....[2]....
        /*00a4*/ 	.word	0x000007c0


	//   ....[3]....
        /*00a8*/ 	.word	0x00000940


	//   ....[4]....
        /*00ac*/ 	.word	0x00000a40


	//   ....[5]....
        /*00b0*/ 	.word	0x00000b90


	//   ....[6]....
        /*00b4*/ 	.word	0x00000d90


	//   ....[7]....
        /*00b8*/ 	.word	0x00002710


	//   ....[8]....
        /*00bc*/ 	.word	0x000037a0


	//   ....[9]....
        /*00c0*/ 	.word	0x000039b0


	//   ....[10]....
        /*00c4*/ 	.word	0x000039e0


	//   ....[11]....
        /*00c8*/ 	.word	0x00004380


	//   ....[12]....
        /*00cc*/ 	.word	0x000045c0


	//----- nvinfo : EIATTR_VRC_CTA_INIT_COUNT
	.align		4
.L_43:
        /*00d0*/ 	.byte	0x02, 0x4a
        /*00d2*/ 	.byte	0x80
	.zero		1


	//----- nvinfo : EIATTR_SYSCALL_OFFSETS
	.align		4
        /*00d4*/ 	.byte	0x04, 0x46
        /*00d6*/ 	.short	(.L_45 - .L_44)


	//   ....[0]....
.L_44:
        /*00d8*/ 	.word	0x00006310


	//   ....[1]....
        /*00dc*/ 	.word	0x00006400


	//   ....[2]....
        /*00e0*/ 	.word	0x00006ec0


	//   ....[3]....
        /*00e4*/ 	.word	0x00007950


	//----- nvinfo : EIATTR_MBARRIER_INSTR_OFFSETS
	.align		4
.L_45:
        /*00e8*/ 	.byte	0x04, 0x39
        /*00ea*/ 	.short	(.L_47 - .L_46)


	//   ....[0]....
.L_46:
        /*00ec*/ 	.word	0x00000620
        /*00f0*/ 	.word	0x000000ff
        /*00f4*/ 	.word	0x00000000
        /*00f8*/ 	.short	0x0100
        /*00fa*/ 	.byte	0x04
	.zero		1


	//   ....[1]....
        /*00fc*/ 	.word	0x00000630
        /*0100*/ 	.word	0x000000ff
        /*0104*/ 	.word	0x00000060
        /*0108*/ 	.short	0x0100
        /*010a*/ 	.byte	0x04
	.zero		1


	//   ....[2]....
        /*010c*/ 	.word	0x00000640
        /*0110*/ 	.word	0x000000ff
        /*0114*/ 	.word	0x00000008
        /*0118*/ 	.short	0x0100
        /*011a*/ 	.byte	0x04
	.zero		1


	//   ....[3]....
        /*011c*/ 	.word	0x00000650
        /*0120*/ 	.word	0x000000ff
        /*0124*/ 	.word	0x00000068
        /*0128*/ 	.short	0x0100
        /*012a*/ 	.byte	0x04
	.zero		1


	//   ....[4]....
        /*012c*/ 	.word	0x00000660
        /*0130*/ 	.word	0x000000ff
        /*0134*/ 	.word	0x00000010
        /*0138*/ 	.short	0x0100
        /*013a*/ 	.byte	0x04
	.zero		1


	//   ....[5]....
        /*013c*/ 	.word	0x00000670
        /*0140*/ 	.word	0x000000ff
        /*0144*/ 	.word	0x00000070
        /*0148*/ 	.short	0x0100
        /*014a*/ 	.byte	0x04
	.zero		1


	//   ....[6]....
        /*014c*/ 	.word	0x00000680
        /*0150*/ 	.word	0x000000ff
        /*0154*/ 	.word	0x00000018
        /*0158*/ 	.short	0x0100
        /*015a*/ 	.byte	0x04
	.zero		1


	//   ....[7]....
        /*015c*/ 	.word	0x00000690
        /*0160*/ 	.word	0x000000ff
        /*0164*/ 	.word	0x00000078
        /*0168*/ 	.short	0x0100
        /*016a*/ 	.byte	0x04
	.zero		1


	//   ....[8]....
        /*016c*/ 	.word	0x000006a0
        /*0170*/ 	.word	0x000000ff
        /*0174*/ 	.word	0x00000020
        /*0178*/ 	.short	0x0100
        /*017a*/ 	.byte	0x04
	.zero		1


	//   ....[9]....
        /*017c*/ 	.word	0x000006b0
        /*0180*/ 	.word	0x000000ff
        /*0184*/ 	.word	0x00000080
        /*0188*/ 	.short	0x0100
        /*018a*/ 	.byte	0x04
	.zero		1


	//   ....[10]....
        /*018c*/ 	.word	0x000006c0
        /*0190*/ 	.word	0x000000ff
        /*0194*/ 	.word	0x00000028
        /*0198*/ 	.short	0x0100
        /*019a*/ 	.byte	0x04
	.zero		1


	//   ....[11]....
        /*019c*/ 	.word	0x000006d0
        /*01a0*/ 	.word	0x000000ff
        /*01a4*/ 	.word	0x00000088
        /*01a8*/ 	.short	0x0100
        /*01aa*/ 	.byte	0x04
	.zero		1


	//   ....[12]....
        /*01ac*/ 	.word	0x000006e0
        /*01b0*/ 	.word	0x000000ff
        /*01b4*/ 	.word	0x00000030
        /*01b8*/ 	.short	0x0100
        /*01ba*/ 	.byte	0x04
	.zero		1


	//   ....[13]....
        /*01bc*/ 	.word	0x000006f0
        /*01c0*/ 	.word	0x000000ff
        /*01c4*/ 	.word	0x00000090
        /*01c8*/ 	.short	0x0100
        /*01ca*/ 	.byte	0x04
	.zero		1


	//   ....[14]....
        /*01cc*/ 	.word	0x00000700
        /*01d0*/ 	.word	0x000000ff
        /*01d4*/ 	.word	0x00000038
        /*01d8*/ 	.short	0x0100
        /*01da*/ 	.byte	0x04
	.zero		1


	//   ....[15]....
        /*01dc*/ 	.word	0x00000710
        /*01e0*/ 	.word	0x000000ff
        /*01e4*/ 	.word	0x00000098
        /*01e8*/ 	.short	0x0100
        /*01ea*/ 	.byte	0x04
	.zero		1


	//   ....[16]....
        /*01ec*/ 	.word	0x00000720
        /*01f0*/ 	.word	0x000000ff
        /*01f4*/ 	.word	0x00000040
        /*01f8*/ 	.short	0x0100
        /*01fa*/ 	.byte	0x04
	.zero		1


	//   ....[17]....
        /*01fc*/ 	.word	0x00000730
        /*0200*/ 	.word	0x000000ff
        /*0204*/ 	.word	0x000000a0
        /*0208*/ 	.short	0x0100
        /*020a*/ 	.byte	0x04
	.zero		1


	//   ....[18]....
        /*020c*/ 	.word	0x00000740
        /*0210*/ 	.word	0x000000ff
        /*0214*/ 	.word	0x00000048
        /*0218*/ 	.short	0x0100
        /*021a*/ 	.byte	0x04
	.zero		1


	//   ....[19]....
        /*021c*/ 	.word	0x00000750
        /*0220*/ 	.word	0x000000ff
        /*0224*/ 	.word	0x000000a8
        /*0228*/ 	.short	0x0100
        /*022a*/ 	.byte	0x04
	.zero		1


	//   ....[20]....
        /*022c*/ 	.word	0x00000760
        /*0230*/ 	.word	0x000000ff
        /*0234*/ 	.word	0x00000050
        /*0238*/ 	.short	0x0100
        /*023a*/ 	.byte	0x04
	.zero		1


	//   ....[21]....
        /*023c*/ 	.word	0x00000770
        /*0240*/ 	.word	0x000000ff
        /*0244*/ 	.word	0x000000b0
        /*0248*/ 	.short	0x0100
        /*024a*/ 	.byte	0x04
	.zero		1


	//   ....[22]....
        /*024c*/ 	.word	0x00000780
        /*0250*/ 	.word	0x000000ff
        /*0254*/ 	.word	0x00000058
        /*0258*/ 	.short	0x0100
        /*025a*/ 	.byte	0x04
	.zero		1


	//   ....[23]....
        /*025c*/ 	.word	0x00000790
        /*0260*/ 	.word	0x000000ff
        /*0264*/ 	.word	0x000000b8
        /*0268*/ 	.short	0x0100
        /*026a*/ 	.byte	0x04
	.zero		1


	//   ....[24]....
        /*026c*/ 	.word	0x000008d0
        /*0270*/ 	.word	0x000000ff
        /*0274*/ 	.word	0x000000c0
        /*0278*/ 	.short	0x0100
        /*027a*/ 	.byte	0x04
	.zero		1


	//   ....[25]....
        /*027c*/ 	.word	0x000008e0
        /*0280*/ 	.word	0x000000ff
        /*0284*/ 	.word	0x000000d8
        /*0288*/ 	.short	0x0100
        /*028a*/ 	.byte	0x04
	.zero		1


	//   ....[26]....
        /*028c*/ 	.word	0x000008f0
        /*0290*/ 	.word	0x000000ff
        /*0294*/ 	.word	0x000000c8
        /*0298*/ 	.short	0x0100
        /*029a*/ 	.byte	0x04
	.zero		1


	//   ....[27]....
        /*029c*/ 	.word	0x00000900
        /*02a0*/ 	.word	0x000000ff
        /*02a4*/ 	.word	0x000000e0
        /*02a8*/ 	.short	0x0100
        /*02aa*/ 	.byte	0x04
	.zero		1


	//   ....[28]....
        /*02ac*/ 	.word	0x00000910
        /*02b0*/ 	.word	0x000000ff
        /*02b4*/ 	.word	0x000000d0
        /*02b8*/ 	.short	0x0100
        /*02ba*/ 	.byte	0x04
	.zero		1


	//   ....[29]....
        /*02bc*/ 	.word	0x00000920
        /*02c0*/ 	.word	0x000000ff
        /*02c4*/ 	.word	0x000000e8
        /*02c8*/ 	.short	0x0100
        /*02ca*/ 	.byte	0x04
	.zero		1


	//   ....[30]....
        /*02cc*/ 	.word	0x00000a10
        /*02d0*/ 	.word	0x000000ff
        /*02d4*/ 	.word	0x000000f0
        /*02d8*/ 	.short	0x0100
        /*02da*/ 	.byte	0x06
	.zero		1


	//   ....[31]....
        /*02dc*/ 	.word	0x00000a20
        /*02e0*/ 	.word	0x000000ff
        /*02e4*/ 	.word	0x000000f8
        /*02e8*/ 	.short	0x0100
        /*02ea*/ 	.byte	0x06
	.zero		1


	//   ....[32]....
        /*02ec*/ 	.word	0x00000b60
        /*02f0*/ 	.word	0x000000ff
        /*02f4*/ 	.word	0x00000100
        /*02f8*/ 	.short	0x0100
        /*02fa*/ 	.byte	0x06
	.zero		1


	//   ....[33]....
        /*02fc*/ 	.word	0x00000b70
        /*0300*/ 	.word	0x000000ff
        /*0304*/ 	.word	0x00000108
        /*0308*/ 	.short	0x0100
        /*030a*/ 	.byte	0x06
	.zero		1


	//   ....[34]....
        /*030c*/ 	.word	0x00000ca0
        /*0310*/ 	.word	0x000000ff
        /*0314*/ 	.word	0x00000110
        /*0318*/ 	.short	0x0100
        /*031a*/ 	.byte	0x04
	.zero		1


	//   ....[35]....
        /*031c*/ 	.word	0x00000cb0
        /*0320*/ 	.word	0x000000ff
        /*0324*/ 	.word	0x00000120
        /*0328*/ 	.short	0x0100
        /*032a*/ 	.byte	0x04
	.zero		1


	//   ....[36]....
        /*032c*/ 	.word	0x00000cc0
        /*0330*/ 	.word	0x000000ff
        /*0334*/ 	.word	0x00000118
        /*0338*/ 	.short	0x0100
        /*033a*/ 	.byte	0x04
	.zero		1


	//   ....[37]....
        /*033c*/ 	.word	0x00000cd0
        /*0340*/ 	.word	0x000000ff
        /*0344*/ 	.word	0x00000128
        /*0348*/ 	.short	0x0100
        /*034a*/ 	.byte	0x04
	.zero		1


	//   ....[38]....
        /*034c*/ 	.word	0x00001820
        /*0350*/ 	.word	0x000000ff
        /*0354*/ 	.word	0x00000060
        /*0358*/ 	.short	0x010a
        /*035a*/ 	.byte	0x04
	.zero		1


	//   ....[39]....
        /*035c*/ 	.word	0x00001b30
        /*0360*/ 	.word	0x000000ff
        /*0364*/ 	.word	0x00000060
        /*0368*/ 	.short	0x010a
        /*036a*/ 	.byte	0x11
	.zero		1


	//   ....[40]....
        /*036c*/ 	.word	0x00001cc0
        /*0370*/ 	.word	0x000000ff
        /*0374*/ 	.word	0x00000060
        /*0378*/ 	.short	0x010a
        /*037a*/ 	.byte	0x08
	.zero		1


	//   ....[41]....
        /*037c*/ 	.word	0x00001f80
        /*0380*/ 	.word	0x000000ff
        /*0384*/ 	.word	0x000000f8
        /*0388*/ 	.short	0x0101
        /*038a*/ 	.byte	0x29
	.zero		1


	//   ....[42]....
        /*038c*/ 	.word	0x00001fa0
        /*0390*/ 	.word	0x000000ff
        /*0394*/ 	.word	0x00000060
        /*0398*/ 	.short	0x010a
        /*039a*/ 	.byte	0x04
	.zero		1


	//   ....[43]....
        /*039c*/ 	.word	0x00002280
        /*03a0*/ 	.word	0x000000ff
        /*03a4*/ 	.word	0x00000060
        /*03a8*/ 	.short	0x010a
        /*03aa*/ 	.byte	0x09
	.zero		1


	//   ....[44]....
        /*03ac*/ 	.word	0x00002410
        /*03b0*/ 	.word	0x000000ff
        /*03b4*/ 	.word	0x00000060
        /*03b8*/ 	.short	0x010a
        /*03ba*/ 	.byte	0x08
	.zero		1


	//   ....[45]....
        /*03bc*/ 	.word	0x00002720
        /*03c0*/ 	.word	0x000000ff
        /*03c4*/ 	.word	0x00000100
        /*03c8*/ 	.short	0x010a
        /*03ca*/ 	.byte	0x29
	.zero		1


	//   ....[46]....
        /*03cc*/ 	.word	0x000027e0
        /*03d0*/ 	.word	0x000000ff
        /*03d4*/ 	.word	0x00000000
        /*03d8*/ 	.short	0x0101
        /*03da*/ 	.byte	0x04
	.zero		1


	//   ....[47]....
        /*03dc*/ 	.word	0x00002dd0
        /*03e0*/ 	.word	0x000000ff
        /*03e4*/ 	.word	0x00000000
        /*03e8*/ 	.short	0x010a
        /*03ea*/ 	.byte	0x04
	.zero		1


	//   ....[48]....
        /*03ec*/ 	.word	0x00002e60
        /*03f0*/ 	.word	0x000000ff
        /*03f4*/ 	.word	0x00000000
        /*03f8*/ 	.short	0x010a
        /*03fa*/ 	.byte	0x05
	.zero		1


	//   ....[49]....
        /*03fc*/ 	.word	0x00002ef0
        /*0400*/ 	.word	0x000000ff
        /*0404*/ 	.word	0x00000000
        /*0408*/ 	.short	0x010a
        /*040a*/ 	.byte	0x05
	.zero		1


	//   ....[50]....
        /*040c*/ 	.word	0x00002f80
        /*0410*/ 	.word	0x000000ff
        /*0414*/ 	.word	0x00000000
        /*0418*/ 	.short	0x010a
        /*041a*/ 	.byte	0x05
	.zero		1


	//   ....[51]....
        /*041c*/ 	.word	0x00003010
        /*0420*/ 	.word	0x000000ff
        /*0424*/ 	.word	0x00000000
        /*0428*/ 	.short	0x010a
        /*042a*/ 	.byte	0x05
	.zero		1


	//   ....[52]....
        /*042c*/ 	.word	0x000030a0
        /*0430*/ 	.word	0x000000ff
        /*0434*/ 	.word	0x00000000
        /*0438*/ 	.short	0x010a
        /*043a*/ 	.byte	0x05
	.zero		1


	//   ....[53]....
        /*043c*/ 	.word	0x00003130
        /*0440*/ 	.word	0x000000ff
        /*0444*/ 	.word	0x00000000
        /*0448*/ 	.short	0x010a
        /*044a*/ 	.byte	0x05
	.zero		1


	//   ....[54]....
        /*044c*/ 	.word	0x000031c0
        /*0450*/ 	.word	0x000000ff
        /*0454*/ 	.word	0x00000000
        /*0458*/ 	.short	0x010a
        /*045a*/ 	.byte	0x05
	.zero		1


	//   ....[55]....
        /*045c*/ 	.word	0x00003250
        /*0460*/ 	.word	0x000000ff
        /*0464*/ 	.word	0x00000000
        /*0468*/ 	.short	0x010a
        /*046a*/ 	.byte	0x05
	.zero		1


	//   ....[56]....
        /*046c*/ 	.word	0x000032e0
        /*0470*/ 	.word	0x000000ff
        /*0474*/ 	.word	0x00000000
        /*0478*/ 	.short	0x010a
        /*047a*/ 	.byte	0x05
	.zero		1


	//   ....[57]....
        /*047c*/ 	.word	0x00003370
        /*0480*/ 	.word	0x000000ff
        /*0484*/ 	.word	0x00000000
        /*0488*/ 	.short	0x010a
        /*048a*/ 	.byte	0x05
	.zero		1


	//   ....[58]....
        /*048c*/ 	.word	0x00003410
        /*0490*/ 	.word	0x00000000
        /*0494*/ 	.word	0x00000000
        /*0498*/ 	.short	0x010a
        /*049a*/ 	.byte	0xff
	.zero		1


	//   ....[59]....
        /*049c*/ 	.word	0x00003560
        /*04a0*/ 	.word	0x000000ff
        /*04a4*/ 	.word	0x00000108
        /*04a8*/ 	.short	0x010a
        /*04aa*/ 	.byte	0x04
	.zero		1


	//   ....[60]....
        /*04ac*/ 	.word	0x00003600
        /*04b0*/ 	.word	0x000000ff
        /*04b4*/ 	.word	0x00000100
        /*04b8*/ 	.short	0x010a
        /*04ba*/ 	.byte	0x04
	.zero		1


	//   ....[61]....
        /*04bc*/ 	.word	0x000036a0
        /*04c0*/ 	.word	0x000000ff
        /*04c4*/ 	.word	0x00000000
        /*04c8*/ 	.short	0x0101
        /*04ca*/ 	.byte	0x05
	.zero		1


	//   ....[62]....
        /*04cc*/ 	.word	0x000036e0
        /*04d0*/ 	.word	0x000000ff
        /*04d4*/ 	.word	0x00000108
        /*04d8*/ 	.short	0x0106
        /*04da*/ 	.byte	0x04
	.zero		1


	//   ....[63]....
        /*04dc*/ 	.word	0x00003720
        /*04e0*/ 	.word	0x00000000
        /*04e4*/ 	.word	0x00000108
        /*04e8*/ 	.short	0x010a
        /*04ea*/ 	.byte	0xff
	.zero		1


	//   ....[64]....
        /*04ec*/ 	.word	0x00003cb0
        /*04f0*/ 	.word	0x000000ff
        /*04f4*/ 	.word	0x00000100
        /*04f8*/ 	.short	0x010a
        /*04fa*/ 	.byte	0x14
	.zero		1


	//   ....[65]....
        /*04fc*/ 	.word	0x00003d60
        /*0500*/ 	.word	0x000000ff
        /*0504*/ 	.word	0x00000000
        /*0508*/ 	.short	0x0101
        /*050a*/ 	.byte	0x22
	.zero		1


	//   ....[66]....
        /*050c*/ 	.word	0x00003d70
        /*0510*/ 	.word	0x000000ff
        /*0514*/ 	.word	0x00000120
        /*0518*/ 	.short	0x010a
        /*051a*/ 	.byte	0x19
	.zero		1


	//   ....[67]....
        /*051c*/ 	.word	0x00003e10
        /*0520*/ 	.word	0x000000ff
        /*0524*/ 	.word	0x00000000
        /*0528*/ 	.short	0x010a
        /*052a*/ 	.byte	0x04
	.zero		1


	//   ....[68]....
        /*052c*/ 	.word	0x00003e70
        /*0530*/ 	.word	0x000000ff
        /*0534*/ 	.word	0x00000000
        /*0538*/ 	.short	0x010a
        /*053a*/ 	.byte	0x12
	.zero		1


	//   ....[69]....
        /*053c*/ 	.word	0x00003fc0
        /*0540*/ 	.word	0x000000ff
        /*0544*/ 	.word	0x00000000
        /*0548*/ 	.short	0x010a
        /*054a*/ 	.byte	0x05
	.zero		1


	//   ....[70]....
        /*054c*/ 	.word	0x000042d0
        /*0550*/ 	.word	0x000000ff
        /*0554*/ 	.word	0x00000000
        /*0558*/ 	.short	0x010a
        /*055a*/ 	.byte	0x04
	.zero		1


	//   ....[71]....
        /*055c*/ 	.word	0x00004360
        /*0560*/ 	.word	0x000000ff
        /*0564*/ 	.word	0x00000000
        /*0568*/ 	.short	0x010a
        /*056a*/ 	.byte	0x04
	.zero		1


	//   ....[72]....
        /*056c*/ 	.word	0x000048d0
        /*0570*/ 	.word	0x000000ff
        /*0574*/ 	.word	0x00000100
        /*0578*/ 	.short	0x010a
        /*057a*/ 	.byte	0x18
	.zero		1


	//   ....[73]....
        /*057c*/ 	.word	0x00004970
        /*0580*/ 	.word	0x000000ff
        /*0584*/ 	.word	0x00000000
        /*0588*/ 	.short	0x0101
        /*058a*/ 	.byte	0x25
	.zero		1


	//   ....[74]....
        /*058c*/ 	.word	0x00004eb0
        /*0590*/ 	.word	0x000000ff
        /*0594*/ 	.word	0x000000f8
        /*0598*/ 	.short	0x010a
        /*059a*/ 	.byte	0x18
	.zero		1


	//   ....[75]....
        /*059c*/ 	.word	0x000050a0
        /*05a0*/ 	.word	0x000000ff
        /*05a4*/ 	.word	0x000000d8
        /*05a8*/ 	.short	0x010a
        /*05aa*/ 	.byte	0x07
	.zero		1


	//   ....[76]....
        /*05ac*/ 	.word	0x00005400
        /*05b0*/ 	.word	0x000000ff
        /*05b4*/ 	.word	0x000000c0
        /*05b8*/ 	.short	0x010b
        /*05ba*/ 	.byte	0x07
	.zero		1


	//   ....[77]....
        /*05bc*/ 	.word	0x00005410
        /*05c0*/ 	.word	0x000000ff
        /*05c4*/ 	.word	0x00000000
        /*05c8*/ 	.short	0x0101
        /*05ca*/ 	.byte	0x06
	.zero		1


	//   ....[78]....
        /*05cc*/ 	.word	0x00005420
        /*05d0*/ 	.word	0x000000ff
        /*05d4*/ 	.word	0x000000d8
        /*05d8*/ 	.short	0x010a
        /*05da*/ 	.byte	0x04
	.zero		1


	//   ....[79]....
        /*05dc*/ 	.word	0x00005630
        /*05e0*/ 	.word	0x000000ff
        /*05e4*/ 	.word	0x000000c0
        /*05e8*/ 	.short	0x010b
        /*05ea*/ 	.byte	0x04
	.zero		1


	//   ....[80]....
        /*05ec*/ 	.word	0x00005640
        /*05f0*/ 	.word	0x000000ff
        /*05f4*/ 	.word	0x00000000
        /*05f8*/ 	.short	0x0101
        /*05fa*/ 	.byte	0x05
	.zero		1


	//   ....[81]....
        /*05fc*/ 	.word	0x00005690
        /*0600*/ 	.word	0x000000ff
        /*0604*/ 	.word	0x00000000
        /*0608*/ 	.short	0x010a
        /*060a*/ 	.byte	0x04
	.zero		1


	//   ....[82]....
        /*060c*/ 	.word	0x00005720
        /*0610*/ 	.word	0x000000ff
        /*0614*/ 	.word	0x00000000
        /*0618*/ 	.short	0x010a
        /*061a*/ 	.byte	0x05
	.zero		1


	//   ....[83]....
        /*061c*/ 	.word	0x000057c0
        /*0620*/ 	.word	0x00000000
        /*0624*/ 	.word	0x00000000
        /*0628*/ 	.short	0x010a
        /*062a*/ 	.byte	0xff
	.zero		1


	//   ....[84]....
        /*062c*/ 	.word	0x00005b90
        /*0630*/ 	.word	0x000000ff
        /*0634*/ 	.word	0x00000100
        /*0638*/ 	.short	0x010a
        /*063a*/ 	.byte	0x31
	.zero		1


	//   ....[85]....
        /*063c*/ 	.word	0x00005c60
        /*0640*/ 	.word	0x000000ff
        /*0644*/ 	.word	0x00000000
        /*0648*/ 	.short	0x0101
        /*064a*/ 	.byte	0x04
	.zero		1


	//   ....[86]....
        /*064c*/ 	.word	0x000068f0
        /*0650*/ 	.word	0x00000003
        /*0654*/ 	.word	0x000000c0
        /*0658*/ 	.short	0x010a
        /*065a*/ 	.byte	0xff
	.zero		1


	//   ....[87]....
        /*065c*/ 	.word	0x000069c0
        /*0660*/ 	.word	0x00000053
        /*0664*/ 	.word	0x00000110
        /*0668*/ 	.short	0x010a
        /*066a*/ 	.byte	0xff
	.zero		1


	//   ....[88]....
        /*066c*/ 	.word	0x00006b70
        /*0670*/ 	.word	0x00000003
        /*0674*/ 	.word	0x000000c0
        /*0678*/ 	.short	0x010a
        /*067a*/ 	.byte	0xff
	.zero		1


	//   ....[89]....
        /*067c*/ 	.word	0x00006da0
        /*0680*/ 	.word	0x00000053
        /*0684*/ 	.word	0x00000110
        /*0688*/ 	.short	0x010a
        /*068a*/ 	.byte	0xff
	.zero		1


	//   ....[90]....
        /*068c*/ 	.word	0x00007670
        /*0690*/ 	.word	0x00000000
        /*0694*/ 	.word	0x00000000
        /*0698*/ 	.short	0x0101
        /*069a*/ 	.byte	0xff
	.zero		1


	//   ....[91]....
        /*069c*/ 	.word	0x00007680
        /*06a0*/ 	.word	0x00000003
        /*06a4*/ 	.word	0x000000c0
        /*06a8*/ 	.short	0x010a
        /*06aa*/ 	.byte	0xff
	.zero		1


	//   ....[92]....
        /*06ac*/ 	.word	0x00007750
        /*06b0*/ 	.word	0x00000003
        /*06b4*/ 	.word	0x000000c0
        /*06b8*/ 	.short	0x010a
        /*06ba*/ 	.byte	0xff
	.zero		1


	//   ....[93]....
        /*06bc*/ 	.word	0x00007d80
        /*06c0*/ 	.word	0x000000ff
        /*06c4*/ 	.word	0x00000000
        /*06c8*/ 	.short	0x0101
        /*06ca*/ 	.byte	0x04
	.zero		1


	//   ....[94]....
        /*06cc*/ 	.word	0x00008170
        /*06d0*/ 	.word	0x00000002
        /*06d4*/ 	.word	0x00000000
        /*06d8*/ 	.short	0x0101
        /*06da*/ 	.byte	0xff
	.zero		1


	//   ....[95]....
        /*06dc*/ 	.word	0x00008400
        /*06e0*/ 	.word	0x000000ff
        /*06e4*/ 	.word	0x00000000
        /*06e8*/ 	.short	0x0101
        /*06ea*/ 	.byte	0x04
	.zero		1


	//   ....[96]....
        /*06ec*/ 	.word	0x00008430
        /*06f0*/ 	.word	0x00000000
        /*06f4*/ 	.word	0x00000060
        /*06f8*/ 	.short	0x010a
        /*06fa*/ 	.byte	0xff
	.zero		1


	//   ....[97]....
        /*06fc*/ 	.word	0x00008490
        /*0700*/ 	.word	0x00000000
        /*0704*/ 	.word	0x00000060
        /*0708*/ 	.short	0x010a
        /*070a*/ 	.byte	0xff
	.zero		1


	//   ....[98]....
        /*070c*/ 	.word	0x000084f0
        /*0710*/ 	.word	0x00000000
        /*0714*/ 	.word	0x00000100
        /*0718*/ 	.short	0x010a
        /*071a*/ 	.byte	0xff
	.zero		1


	//   ....[99]....
        /*071c*/ 	.word	0x00008550
        /*0720*/ 	.word	0x00000000
        /*0724*/ 	.word	0x00000000
        /*0728*/ 	.short	0x010a
        /*072a*/ 	.byte	0xff
	.zero		1


	//   ....[100]....
        /*072c*/ 	.word	0x000085b0
        /*0730*/ 	.word	0x00000000
        /*0734*/ 	.word	0x00000000
        /*0738*/ 	.short	0x010a
        /*073a*/ 	.byte	0xff
	.zero		1


	//   ....[101]....
        /*073c*/ 	.word	0x00008610
        /*0740*/ 	.word	0x00000000
        /*0744*/ 	.word	0x00000000
        /*0748*/ 	.short	0x010a
        /*074a*/ 	.byte	0xff
	.zero		1


	//   ....[102]....
        /*074c*/ 	.word	0x00008670
        /*0750*/ 	.word	0x00000000
        /*0754*/ 	.word	0x00000000
        /*0758*/ 	.short	0x010a
        /*075a*/ 	.byte	0xff
	.zero		1


	//   ....[103]....
        /*075c*/ 	.word	0x000086d0
        /*0760*/ 	.word	0x00000000
        /*0764*/ 	.word	0x00000000
        /*0768*/ 	.short	0x010a
        /*076a*/ 	.byte	0xff
	.zero		1


	//   ....[104]....
        /*076c*/ 	.word	0x00008730
        /*0770*/ 	.word	0x00000000
        /*0774*/ 	.word	0x00000000
        /*0778*/ 	.short	0x010a
        /*077a*/ 	.byte	0xff
	.zero		1


	//   ....[105]....
        /*077c*/ 	.word	0x00008790
        /*0780*/ 	.word	0x00000000
        /*0784*/ 	.word	0x00000000
        /*0788*/ 	.short	0x010a
        /*078a*/ 	.byte	0xff
	.zero		1


	//   ....[106]....
        /*078c*/ 	.word	0x000087f0
        /*0790*/ 	.word	0x00000000
        /*0794*/ 	.word	0x00000000
        /*0798*/ 	.short	0x010a
        /*079a*/ 	.byte	0xff
	.zero		1


	//   ....[107]....
        /*079c*/ 	.word	0x00008850
        /*07a0*/ 	.word	0x00000000
        /*07a4*/ 	.word	0x00000000
        /*07a8*/ 	.short	0x010a
        /*07aa*/ 	.byte	0xff
	.zero		1


	//   ....[108]....
        /*07ac*/ 	.word	0x000088b0
        /*07b0*/ 	.word	0x00000000
        /*07b4*/ 	.word	0x00000000
        /*07b8*/ 	.short	0x010a
        /*07ba*/ 	.byte	0xff
	.zero		1


	//   ....[109]....
        /*07bc*/ 	.word	0x00008910
        /*07c0*/ 	.word	0x00000000
        /*07c4*/ 	.word	0x00000000
        /*07c8*/ 	.short	0x010a
        /*07ca*/ 	.byte	0xff
	.zero		1


	//   ....[110]....
        /*07cc*/ 	.word	0x00008970
        /*07d0*/ 	.word	0x00000004
        /*07d4*/ 	.word	0x00000108
        /*07d8*/ 	.short	0x010a
        /*07da*/ 	.byte	0xff
	.zero		1


	//   ....[111]....
        /*07dc*/ 	.word	0x000089d0
        /*07e0*/ 	.word	0x00000004
        /*07e4*/ 	.word	0x00000100
        /*07e8*/ 	.short	0x010a
        /*07ea*/ 	.byte	0xff
	.zero		1


	//   ....[112]....
        /*07ec*/ 	.word	0x00008a30
        /*07f0*/ 	.word	0x00000002
        /*07f4*/ 	.word	0x00000100
        /*07f8*/ 	.short	0x010a
        /*07fa*/ 	.byte	0xff
	.zero		1


	//   ....[113]....
        /*07fc*/ 	.word	0x00008a90
        /*0800*/ 	.word	0x00000005
        /*0804*/ 	.word	0x00000120
        /*0808*/ 	.short	0x010a
        /*080a*/ 	.byte	0xff
	.zero		1


	//   ....[114]....
        /*080c*/ 	.word	0x00008af0
        /*0810*/ 	.word	0x00000002
        /*0814*/ 	.word	0x00000000
        /*0818*/ 	.short	0x010a
        /*081a*/ 	.byte	0xff
	.zero		1


	//   ....[115]....
        /*081c*/ 	.word	0x00008b50
        /*0820*/ 	.word	0x00000002
        /*0824*/ 	.word	0x00000000
        /*0828*/ 	.short	0x010a
        /*082a*/ 	.byte	0xff
	.zero		1


	//   ....[116]....
        /*082c*/ 	.word	0x00008bb0
        /*0830*/ 	.word	0x00000002
        /*0834*/ 	.word	0x00000000
        /*0838*/ 	.short	0x010a
        /*083a*/ 	.byte	0xff
	.zero		1


	//   ....[117]....
        /*083c*/ 	.word	0x00008c10
        /*0840*/ 	.word	0x00000000
        /*0844*/ 	.word	0x00000100
        /*0848*/ 	.short	0x010a
        /*084a*/ 	.byte	0xff
	.zero		1


	//   ....[118]....
        /*084c*/ 	.word	0x00008c70
        /*0850*/ 	.word	0x00000000
        /*0854*/ 	.word	0x000000f8
        /*0858*/ 	.short	0x010a
        /*085a*/ 	.byte	0xff
	.zero		1


	//   ....[119]....
        /*085c*/ 	.word	0x00008cd0
        /*0860*/ 	.word	0x00000002
        /*0864*/ 	.word	0x000000d8
        /*0868*/ 	.short	0x010a
        /*086a*/ 	.byte	0xff
	.zero		1


	//   ....[120]....
        /*086c*/ 	.word	0x00008d30
        /*0870*/ 	.word	0x00000000
        /*0874*/ 	.word	0x000000d8
        /*0878*/ 	.short	0x010a
        /*087a*/ 	.byte	0xff
	.zero		1


	//   ....[121]....
        /*087c*/ 	.word	0x00008d90
        /*0880*/ 	.word	0x00000000
        /*0884*/ 	.word	0x00000000
        /*0888*/ 	.short	0x010a
        /*088a*/ 	.byte	0xff
	.zero		1


	//   ....[122]....
        /*088c*/ 	.word	0x00008df0
        /*0890*/ 	.word	0x00000000
        /*0894*/ 	.word	0x00000000
        /*0898*/ 	.short	0x010a
        /*089a*/ 	.byte	0xff
	.zero		1


	//   ....[123]....
        /*089c*/ 	.word	0x00008e50
        /*08a0*/ 	.word	0x00000000
        /*08a4*/ 	.word	0x00000100
        /*08a8*/ 	.short	0x010a
        /*08aa*/ 	.byte	0xff
	.zero		1


	//   ....[124]....
        /*08ac*/ 	.word	0x00008ea0
        /*08b0*/ 	.word	0x00000003
        /*08b4*/ 	.word	0x000000c0
        /*08b8*/ 	.short	0x010a
        /*08ba*/ 	.byte	0xff
	.zero		1


	//   ....[125]....
        /*08bc*/ 	.word	0x00008ef0
        /*08c0*/ 	.word	0x00000053
        /*08c4*/ 	.word	0x00000110
        /*08c8*/ 	.short	0x010a
        /*08ca*/ 	.byte	0xff
	.zero		1


	//   ....[126]....
        /*08cc*/ 	.word	0x00008f40
        /*08d0*/ 	.word	0x00000003
        /*08d4*/ 	.word	0x000000c0
        /*08d8*/ 	.short	0x010a
        /*08da*/ 	.byte	0xff
	.zero		1


	//----- nvinfo : EIATTR_NUM_MBARRIERS
	.align		4
.L_47:
        /*08dc*/ 	.byte	0x03, 0x38
        /*08de*/ 	.short	0x0026


	//----- nvinfo : EIATTR_EXIT_INSTR_OFFSETS
	.align		4
        /*08e0*/ 	.byte	0x04, 0x1c
        /*08e2*/ 	.short	(.L_49 - .L_48)


	//   ....[0]....
.L_48:
        /*08e4*/ 	.word	0x00003440


	//   ....[1]....
        /*08e8*/ 	.word	0x000036f0


	//   ....[2]....
        /*08ec*/ 	.word	0x00003750


	//   ....[3]....
        /*08f0*/ 	.word	0x000045d0


	//   ....[4]....
        /*08f4*/ 	.word	0x000057f0


	//   ....[5]....
        /*08f8*/ 	.word	0x00005830


	//   ....[6]....
        /*08fc*/ 	.word	0x000082e0


	//   ....[7]....
        /*0900*/ 	.word	0x00008360


	//   ....[8]....
        /*0904*/ 	.word	0x00008390


	//   ....[9]....
        /*0908*/ 	.word	0x00008410


	//----- nvinfo : EIATTR_MAX_THREADS
	.align		4
.L_49:
        /*090c*/ 	.byte	0x04, 0x05
        /*090e*/ 	.short	(.L_51 - .L_50)
.L_50:
        /*0910*/ 	.word	0x00000100
        /*0914*/ 	.word	0x00000001
        /*0918*/ 	.word	0x00000001


	//----- nvinfo : EIATTR_CRS_STACK_SIZE
	.align		4
.L_51:
        /*091c*/ 	.byte	0x04, 0x1e
        /*091e*/ 	.short	(.L_53 - .L_52)
.L_52:
        /*0920*/ 	.word	0x00000000


	//----- nvinfo : EIATTR_CBANK_PARAM_SIZE
	.align		4
.L_53:
        /*0924*/ 	.byte	0x03, 0x19
        /*0926*/ 	.short	0x0900


	//----- nvinfo : EIATTR_PARAM_CBANK
	.align		4
        /*0928*/ 	.byte	0x04, 0x0a
        /*092a*/ 	.short	(.L_55 - .L_54)
	.align		4
.L_54:
        /*092c*/ 	.word	index@(.nv.constant0._ZN7cutlass13device_kernelINS_4conv6kernel13ConvUniversalINS1_16ConvProblemShapeILNS1_8OperatorE1ELi3EEENS1_10collective14CollectiveConvINS1_47MainloopSm100TmaUmmaWarpSpecializedImplicitGemmILS5_1ELi12ELi3ELi1ELi2EN4cute5tupleIJNSA_1CILi2EEENSC_ILi1EEESE_EEEEENSB_IJNSC_ILi64EEESH_NSB_IJNSC_ILi32EEEEEEEEENS_10tfloat32_tESL_NSA_8TiledMMAINSA_8MMA_AtomIJNSA_17SM100_MMA_TF32_SSISL_SL_fLi64ELi64ELNSA_4UMMA5MajorE0ELSQ_1ELNSP_7ScaleInE0ELSR_0EEEEEENSA_6LayoutINSB_IJSE_SE_SE_EEENSB_IJNSC_ILi0EEESW_SW_EEEEENSB_IJNSA_10UnderscoreESZ_SZ_EEEEENS7_6detail27Sm100ImplicitGemmTileTraitsINSA_20SM90_TMA_LOAD_IM2COLENSA_14ComposedLayoutINSA_7SwizzleILi3ELi4ELi3EEENSA_18smem_ptr_flag_bitsILi32EEENSU_INSB_IJNSC_ILi8EEESI_EEENSB_IJSI_SE_EEEEEEEvEENS13_INSA_23SM90_TMA_LOAD_MULTICASTENS15_INS16_ILi2ELi5ELi2EEES19_NSU_INSB_IJSI_NSC_ILi4EEEEEENSB_IJSE_SI_EEEEEEEvEEEENS_8epilogue10collective18CollectiveEpilogueINS1P_23Sm100TmaWarpSpecializedILi3ELi2ELi16ELb1ELb0EEEJSK_NSB_IJNSU_ISH_SE_EENSU_ISI_SE_EEEEESL_NSB_IJNSB_IJllllEEESE_SW_EEESL_S1Y_NS1P_6fusion15FusionCallbacksIS1T_NS1Z_17LinearCombinationISL_fSL_fLNS_15FloatRoundStyleE2EEESK_S1W_JEEENSA_5SM1004TMEM4LOAD26SM100_TMEM_LOAD_16dp128b8xES14_S1E_NSA_17SM75_U32x4_LDSM_NENSA_21SM90_TMA_STORE_IM2COLES1E_NSA_17SM90_U32x4_STSM_NENSA_39AutoVectorizingCopyWithAssumedAlignmentILi128EEEEEEvvEEEEvNT_6ParamsE)
        /*0930*/ 	.short	0x0380
        /*0932*/ 	.short	0x0900


	//----- nvinfo : EIATTR_SW_WAR
	.align		4
.L_55:
        /*0934*/ 	.byte	0x04, 0x36
        /*0936*/ 	.short	(.L_57 - .L_56)
.L_56:
        /*0938*/ 	.word	0x00000008
.L_57:


//--------------------- .nv.callgraph             --------------------------
	.section	.nv.callgraph,"",@"SHT_CUDA_CALLGRAPH"
	.align	4
	.sectionentsize	8
	.align		4
        /*0000*/ 	.word	0x00000000
	.align		4
        /*0004*/ 	.word	0xffffffff
	.align		4
        /*0008*/ 	.word	index@(_ZN7cutlass13device_kernelINS_4conv6kernel13ConvUniversalINS1_16ConvProblemShapeILNS1_8OperatorE1ELi3EEENS1_10collective14CollectiveConvINS1_47MainloopSm100TmaUmmaWarpSpecializedImplicitGemmILS5_1ELi12ELi3ELi1ELi2EN4cute5tupleIJNSA_1CILi2EEENSC_ILi1EEESE_EEEEENSB_IJNSC_ILi64EEESH_NSB_IJNSC_ILi32EEEEEEEEENS_10tfloat32_tESL_NSA_8TiledMMAINSA_8MMA_AtomIJNSA_17SM100_MMA_TF32_SSISL_SL_fLi64ELi64ELNSA_4UMMA5MajorE0ELSQ_1ELNSP_7ScaleInE0ELSR_0EEEEEENSA_6LayoutINSB_IJSE_SE_SE_EEENSB_IJNSC_ILi0EEESW_SW_EEEEENSB_IJNSA_10UnderscoreESZ_SZ_EEEEENS7_6detail27Sm100ImplicitGemmTileTraitsINSA_20SM90_TMA_LOAD_IM2COLENSA_14ComposedLayoutINSA_7SwizzleILi3ELi4ELi3EEENSA_18smem_ptr_flag_bitsILi32EEENSU_INSB_IJNSC_ILi8EEESI_EEENSB_IJSI_SE_EEEEEEEvEENS13_INSA_23SM90_TMA_LOAD_MULTICASTENS15_INS16_ILi2ELi5ELi2EEES19_NSU_INSB_IJSI_NSC_ILi4EEEEEENSB_IJSE_SI_EEEEEEEvEEEENS_8epilogue10collective18CollectiveEpilogueINS1P_23Sm100TmaWarpSpecializedILi3ELi2ELi16ELb1ELb0EEEJSK_NSB_IJNSU_ISH_SE_EENSU_ISI_SE_EEEEESL_NSB_IJNSB_IJllllEEESE_SW_EEESL_S1Y_NS1P_6fusion15FusionCallbacksIS1T_NS1Z_17LinearCombinationISL_fSL_fLNS_15FloatRoundStyleE2EEESK_S1W_JEEENSA_5SM1004TMEM4LOAD26SM100_TMEM_LOAD_16dp128b8xES14_S1E_NSA_17SM75_U32x4_LDSM_NENSA_21SM90_TMA_STORE_IM2COLES1E_NSA_17SM90_U32x4_STSM_NENSA_39AutoVectorizingCopyWithAssumedAlignmentILi128EEEEEEvvEEEEvNT_6ParamsE)
	.align		4
        /*000c*/ 	.word	index@(__assertfail)
	.align		4
        /*0010*/ 	.word	0x00000000
	.align		4
        /*0014*/ 	.word	0xfffffffe
	.align		4
        /*0018*/ 	.word	0x00000000
	.align		4
        /*001c*/ 	.word	0xfffffffd
	.align		4
        /*0020*/ 	.word	0x00000000
	.align		4
        /*0024*/ 	.word	0xfffffffc


//--------------------- .nv.constant4             --------------------------
	.section	.nv.constant4,"a",@progbits
	.align	8
	.align		8
.nv.constant4:
        /*0000*/ 	.dword	__assertfail
	.align		8
        /*0008*/ 	.dword	__unnamed_1
	.align		8
        /*0010*/ 	.dword	__unnamed_2
	.align		8
        /*0018*/ 	.dword	_ZN39_INTERNAL_429664b0_4_k_cu_a0f68fca_29574cuda3std3__45__cpo5beginE
	.align		8
        /*0020*/ 	.dword	_ZN39_INTERNAL_429664b0_4_k_cu_a0f68fca_29574cuda3std3__45__cpo3endE
	.align		8
        /*0028*/ 	.dword	_ZN39_INTERNAL_429664b0_4_k_cu_a0f68fca_29574cuda3std3__45__cpo6cbeginE
	.align		8
        /*0030*/ 	.dword	_ZN39_INTERNAL_429664b0_4_k_cu_a0f68fca_29574cuda3std3__45__cpo4cendE
	.align		8
        /*0038*/ 	.dword	_ZN39_INTERNAL_429664b0_4_k_cu_a0f68fca_29574cuda3std3__441_GLOBAL__N__429664b0_4_k_cu_a0f68fca_29576ignoreE
	.align		8
        /*0040*/ 	.dword	_ZN39_INTERNAL_429664b0_4_k_cu_a0f68fca_29574cuda3std3__419piecewise_constructE
	.align		8
        /*0048*/ 	.dword	_ZN39_INTERNAL_429664b0_4_k_cu_a0f68fca_29574cuda3std3__48in_placeE
	.align		8
        /*0050*/ 	.dword	_ZN39_INTERNAL_429664b0_4_k_cu_a0f68fca_29574cuda3std6ranges3__45__cpo4swapE
	.align		8
        /*0058*/ 	.dword	_ZN39_INTERNAL_429664b0_4_k_cu_a0f68fca_29574cuda3std6ranges3__45__cpo9iter_moveE
	.align		8
        /*0060*/ 	.dword	_ZN39_INTERNAL_429664b0_4_k_cu_a0f68fca_29574cute7productE
	.align		8
        /*0068*/ 	.dword	_ZN39_INTERNAL_429664b0_4_k_cu_a0f68fca_29574cute1_E
	.align		8
        /*0070*/ 	.dword	$str$27
	.align		8
        /*0078*/ 	.dword	$str$28
	.align		8
        /*0080*/ 	.dword	$str$29
	.align		8
        /*0088*/ 	.dword	$str$30


//--------------------- .text._ZN7cutlass13device_kernelINS_4conv6kernel13ConvUniversalINS1_16ConvProblemShapeILNS1_8OperatorE1ELi3EEENS1_10collective14CollectiveConvINS1_47MainloopSm100TmaUmmaWarpSpecializedImplicitGemmILS5_1ELi12ELi3ELi1ELi2EN4cute5tupleIJNSA_1CILi2EEENSC_ILi1EEESE_EEEEENSB_IJNSC_ILi64EEESH_NSB_IJNSC_ILi32EEEEEEEEENS_10tfloat32_tESL_NSA_8TiledMMAINSA_8MMA_AtomIJNSA_17SM100_MMA_TF32_SSISL_SL_fLi64ELi64ELNSA_4UMMA5MajorE0ELSQ_1ELNSP_7ScaleInE0ELSR_0EEEEEENSA_6LayoutINSB_IJSE_SE_SE_EEENSB_IJNSC_ILi0EEESW_SW_EEEEENSB_IJNSA_10UnderscoreESZ_SZ_EEEEENS7_6detail27Sm100ImplicitGemmTileTraitsINSA_20SM90_TMA_LOAD_IM2COLENSA_14ComposedLayoutINSA_7SwizzleILi3ELi4ELi3EEENSA_18smem_ptr_flag_bitsILi32EEENSU_INSB_IJNSC_ILi8EEESI_EEENSB_IJSI_SE_EEEEEEEvEENS13_INSA_23SM90_TMA_LOAD_MULTICASTENS15_INS16_ILi2ELi5ELi2EEES19_NSU_INSB_IJSI_NSC_ILi4EEEEEENSB_IJSE_SI_EEEEEEEvEEEENS_8epilogue10collective18CollectiveEpilogueINS1P_23Sm100TmaWarpSpecializedILi3ELi2ELi16ELb1ELb0EEEJSK_NSB_IJNSU_ISH_SE_EENSU_ISI_SE_EEEEESL_NSB_IJNSB_IJllllEEESE_SW_EEESL_S1Y_NS1P_6fusion15FusionCallbacksIS1T_NS1Z_17LinearCombinationISL_fSL_fLNS_15FloatRoundStyleE2EEESK_S1W_JEEENSA_5SM1004TMEM4LOAD26SM100_TMEM_LOAD_16dp128b8xES14_S1E_NSA_17SM75_U32x4_LDSM_NENSA_21SM90_TMA_STORE_IM2COLES1E_NSA_17SM90_U32x4_STSM_NENSA_39AutoVectorizingCopyWithAssumedAlignmentILi128EEEEEEvvEEEEvNT_6ParamsE --------------------------
	.section	.text._ZN7cutlass13device_kernelINS_4conv6kernel13ConvUniversalINS1_16ConvProblemShapeILNS1_8OperatorE1ELi3EEENS1_10collective14CollectiveConvINS1_47MainloopSm100TmaUmmaWarpSpecializedImplicitGemmILS5_1ELi12ELi3ELi1ELi2EN4cute5tupleIJNSA_1CILi2EEENSC_ILi1EEESE_EEEEENSB_IJNSC_ILi64EEESH_NSB_IJNSC_ILi32EEEEEEEEENS_10tfloat32_tESL_NSA_8TiledMMAINSA_8MMA_AtomIJNSA_17SM100_MMA_TF32_SSISL_SL_fLi64ELi64ELNSA_4UMMA5MajorE0ELSQ_1ELNSP_7ScaleInE0ELSR_0EEEEEENSA_6LayoutINSB_IJSE_SE_SE_EEENSB_IJNSC_ILi0EEESW_SW_EEEEENSB_IJNSA_10UnderscoreESZ_SZ_EEEEENS7_6detail27Sm100ImplicitGemmTileTraitsINSA_20SM90_TMA_LOAD_IM2COLENSA_14ComposedLayoutINSA_7SwizzleILi3ELi4ELi3EEENSA_18smem_ptr_flag_bitsILi32EEENSU_INSB_IJNSC_ILi8EEESI_EEENSB_IJSI_SE_EEEEEEEvEENS13_INSA_23SM90_TMA_LOAD_MULTICASTENS15_INS16_ILi2ELi5ELi2EEES19_NSU_INSB_IJSI_NSC_ILi4EEEEEENSB_IJSE_SI_EEEEEEEvEEEENS_8epilogue10collective18CollectiveEpilogueINS1P_23Sm100TmaWarpSpecializedILi3ELi2ELi16ELb1ELb0EEEJSK_NSB_IJNSU_ISH_SE_EENSU_ISI_SE_EEEEESL_NSB_IJNSB_IJllllEEESE_SW_EEESL_S1Y_NS1P_6fusion15FusionCallbacksIS1T_NS1Z_17LinearCombinationISL_fSL_fLNS_15FloatRoundStyleE2EEESK_S1W_JEEENSA_5SM1004TMEM4LOAD26SM100_TMEM_LOAD_16dp128b8xES14_S1E_NSA_17SM75_U32x4_LDSM_NENSA_21SM90_TMA_STORE_IM2COLES1E_NSA_17SM90_U32x4_STSM_NENSA_39AutoVectorizingCopyWithAssumedAlignmentILi128EEEEEEvvEEEEvNT_6ParamsE,"ax",@progbits
	.align	128
.text._ZN7cutlass13device_kernelINS_4conv6kernel13ConvUniversalINS1_16ConvProblemShapeILNS1_8OperatorE1ELi3EEENS1_10collective14CollectiveConvINS1_47MainloopSm100TmaUmmaWarpSpecializedImplicitGemmILS5_1ELi12ELi3ELi1ELi2EN4cute5tupleIJNSA_1CILi2EEENSC_ILi1EEESE_EEEEENSB_IJNSC_ILi64EEESH_NSB_IJNSC_ILi32EEEEEEEEENS_10tfloat32_tESL_NSA_8TiledMMAINSA_8MMA_AtomIJNSA_17SM100_MMA_TF32_SSISL_SL_fLi64ELi64ELNSA_4UMMA5MajorE0ELSQ_1ELNSP_7ScaleInE0ELSR_0EEEEEENSA_6LayoutINSB_IJSE_SE_SE_EEENSB_IJNSC_ILi0EEESW_SW_EEEEENSB_IJNSA_10UnderscoreESZ_SZ_EEEEENS7_6detail27Sm100ImplicitGemmTileTraitsINSA_20SM90_TMA_LOAD_IM2COLENSA_14ComposedLayoutINSA_7SwizzleILi3ELi4ELi3EEENSA_18smem_ptr_flag_bitsILi32EEENSU_INSB_IJNSC_ILi8EEESI_EEENSB_IJSI_SE_EEEEEEEvEENS13_INSA_23SM90_TMA_LOAD_MULTICASTENS15_INS16_ILi2ELi5ELi2EEES19_NSU_INSB_IJSI_NSC_ILi4EEEEEENSB_IJSE_SI_EEEEEEEvEEEENS_8epilogue10collective18CollectiveEpilogueINS1P_23Sm100TmaWarpSpecializedILi3ELi2ELi16ELb1ELb0EEEJSK_NSB_IJNSU_ISH_SE_EENSU_ISI_SE_EEEEESL_NSB_IJNSB_IJllllEEESE_SW_EEESL_S1Y_NS1P_6fusion15FusionCallbacksIS1T_NS1Z_17LinearCombinationISL_fSL_fLNS_15FloatRoundStyleE2EEESK_S1W_JEEENSA_5SM1004TMEM4LOAD26SM100_TMEM_LOAD_16dp128b8xES14_S1E_NSA_17SM75_U32x4_LDSM_NENSA_21SM90_TMA_STORE_IM2COLES1E_NSA_17SM90_U32x4_STSM_NENSA_39AutoVectorizingCopyWithAssumedAlignmentILi128EEEEEEvvEEEEvNT_6ParamsE:
        .type           _ZN7cutlass13device_kernelINS_4conv6kernel13ConvUniversalINS1_16ConvProblemShapeILNS1_8OperatorE1ELi3EEENS1_10collective14CollectiveConvINS1_47MainloopSm100TmaUmmaWarpSpecializedImplicitGemmILS5_1ELi12ELi3ELi1ELi2EN4cute5tupleIJNSA_1CILi2EEENSC_ILi1EEESE_EEEEENSB_IJNSC_ILi64EEESH_NSB_IJNSC_ILi32EEEEEEEEENS_10tfloat32_tESL_NSA_8TiledMMAINSA_8MMA_AtomIJNSA_17SM100_MMA_TF32_SSISL_SL_fLi64ELi64ELNSA_4UMMA5MajorE0ELSQ_1ELNSP_7ScaleInE0ELSR_0EEEEEENSA_6LayoutINSB_IJSE_SE_SE_EEENSB_IJNSC_ILi0EEESW_SW_EEEEENSB_IJNSA_10UnderscoreESZ_SZ_EEEEENS7_6detail27Sm100ImplicitGemmTileTraitsINSA_20SM90_TMA_LOAD_IM2COLENSA_14ComposedLayoutINSA_7SwizzleILi3ELi4ELi3EEENSA_18smem_ptr_flag_bitsILi32EEENSU_INSB_IJNSC_ILi8EEESI_EEENSB_IJSI_SE_EEEEEEEvEENS13_INSA_23SM90_TMA_LOAD_MULTICASTENS15_INS16_ILi2ELi5ELi2EEES19_NSU_INSB_IJSI_NSC_ILi4EEEEEENSB_IJSE_SI_EEEEEEEvEEEENS_8epilogue10collective18CollectiveEpilogueINS1P_23Sm100TmaWarpSpecializedILi3ELi2ELi16ELb1ELb0EEEJSK_NSB_IJNSU_ISH_SE_EENSU_ISI_SE_EEEEESL_NSB_IJNSB_IJllllEEESE_SW_EEESL_S1Y_NS1P_6fusion15FusionCallbacksIS1T_NS1Z_17LinearCombinationISL_fSL_fLNS_15FloatRoundStyleE2EEESK_S1W_JEEENSA_5SM1004TMEM4LOAD26SM100_TMEM_LOAD_16dp128b8xES14_S1E_NSA_17SM75_U32x4_LDSM_NENSA_21SM90_TMA_STORE_IM2COLES1E_NSA_17SM90_U32x4_STSM_NENSA_39AutoVectorizingCopyWithAssumedAlignmentILi128EEEEEEvvEEEEvNT_6ParamsE,@function
        .size           _ZN7cutlass13device_kernelINS_4conv6kernel13ConvUniversalINS1_16ConvProblemShapeILNS1_8OperatorE1ELi3EEENS1_10collective14CollectiveConvINS1_47MainloopSm100TmaUmmaWarpSpecializedImplicitGemmILS5_1ELi12ELi3ELi1ELi2EN4cute5tupleIJNSA_1CILi2EEENSC_ILi1EEESE_EEEEENSB_IJNSC_ILi64EEESH_NSB_IJNSC_ILi32EEEEEEEEENS_10tfloat32_tESL_NSA_8TiledMMAINSA_8MMA_AtomIJNSA_17SM100_MMA_TF32_SSISL_SL_fLi64ELi64ELNSA_4UMMA5MajorE0ELSQ_1ELNSP_7ScaleInE0ELSR_0EEEEEENSA_6LayoutINSB_IJSE_SE_SE_EEENSB_IJNSC_ILi0EEESW_SW_EEEEENSB_IJNSA_10UnderscoreESZ_SZ_EEEEENS7_6detail27Sm100ImplicitGemmTileTraitsINSA_20SM90_TMA_LOAD_IM2COLENSA_14ComposedLayoutINSA_7SwizzleILi3ELi4ELi3EEENSA_18smem_ptr_flag_bitsILi32EEENSU_INSB_IJNSC_ILi8EEESI_EEENSB_IJSI_SE_EEEEEEEvEENS13_INSA_23SM90_TMA_LOAD_MULTICASTENS15_INS16_ILi2ELi5ELi2EEES19_NSU_INSB_IJSI_NSC_ILi4EEEEEENSB_IJSE_SI_EEEEEEEvEEEENS_8epilogue10collective18CollectiveEpilogueINS1P_23Sm100TmaWarpSpecializedILi3ELi2ELi16ELb1ELb0EEEJSK_NSB_IJNSU_ISH_SE_EENSU_ISI_SE_EEEEESL_NSB_IJNSB_IJllllEEESE_SW_EEESL_S1Y_NS1P_6fusion15FusionCallbacksIS1T_NS1Z_17LinearCombinationISL_fSL_fLNS_15FloatRoundStyleE2EEESK_S1W_JEEENSA_5SM1004TMEM4LOAD26SM100_TMEM_LOAD_16dp128b8xES14_S1E_NSA_17SM75_U32x4_LDSM_NENSA_21SM90_TMA_STORE_IM2COLES1E_NSA_17SM90_U32x4_STSM_NENSA_39AutoVectorizingCopyWithAssumedAlignmentILi128EEEEEEvvEEEEvNT_6ParamsE,(.L_x_176 - _ZN7cutlass13device_kernelINS_4conv6kernel13ConvUniversalINS1_16ConvProblemShapeILNS1_8OperatorE1ELi3EEENS1_10collective14CollectiveConvINS1_47MainloopSm100TmaUmmaWarpSpecializedImplicitGemmILS5_1ELi12ELi3ELi1ELi2EN4cute5tupleIJNSA_1CILi2EEENSC_ILi1EEESE_EEEEENSB_IJNSC_ILi64EEESH_NSB_IJNSC_ILi32EEEEEEEEENS_10tfloat32_tESL_NSA_8TiledMMAINSA_8MMA_AtomIJNSA_17SM100_MMA_TF32_SSISL_SL_fLi64ELi64ELNSA_4UMMA5MajorE0ELSQ_1ELNSP_7ScaleInE0ELSR_0EEEEEENSA_6LayoutINSB_IJSE_SE_SE_EEENSB_IJNSC_ILi0EEESW_SW_EEEEENSB_IJNSA_10UnderscoreESZ_SZ_EEEEENS7_6detail27Sm100ImplicitGemmTileTraitsINSA_20SM90_TMA_LOAD_IM2COLENSA_14ComposedLayoutINSA_7SwizzleILi3ELi4ELi3EEENSA_18smem_ptr_flag_bitsILi32EEENSU_INSB_IJNSC_ILi8EEESI_EEENSB_IJSI_SE_EEEEEEEvEENS13_INSA_23SM90_TMA_LOAD_MULTICASTENS15_INS16_ILi2ELi5ELi2EEES19_NSU_INSB_IJSI_NSC_ILi4EEEEEENSB_IJSE_SI_EEEEEEEvEEEENS_8epilogue10collective18CollectiveEpilogueINS1P_23Sm100TmaWarpSpecializedILi3ELi2ELi16ELb1ELb0EEEJSK_NSB_IJNSU_ISH_SE_EENSU_ISI_SE_EEEEESL_NSB_IJNSB_IJllllEEESE_SW_EEESL_S1Y_NS1P_6fusion15FusionCallbacksIS1T_NS1Z_17LinearCombinationISL_fSL_fLNS_15FloatRoundStyleE2EEESK_S1W_JEEENSA_5SM1004TMEM4LOAD26SM100_TMEM_LOAD_16dp128b8xES14_S1E_NSA_17SM75_U32x4_LDSM_NENSA_21SM90_TMA_STORE_IM2COLES1E_NSA_17SM90_U32x4_STSM_NENSA_39AutoVectorizingCopyWithAssumedAlignmentILi128EEEEEEvvEEEEvNT_6ParamsE)
        .other          _ZN7cutlass13device_kernelINS_4conv6kernel13ConvUniversalINS1_16ConvProblemShapeILNS1_8OperatorE1ELi3EEENS1_10collective14CollectiveConvINS1_47MainloopSm100TmaUmmaWarpSpecializedImplicitGemmILS5_1ELi12ELi3ELi1ELi2EN4cute5tupleIJNSA_1CILi2EEENSC_ILi1EEESE_EEEEENSB_IJNSC_ILi64EEESH_NSB_IJNSC_ILi32EEEEEEEEENS_10tfloat32_tESL_NSA_8TiledMMAINSA_8MMA_AtomIJNSA_17SM100_MMA_TF32_SSISL_SL_fLi64ELi64ELNSA_4UMMA5MajorE0ELSQ_1ELNSP_7ScaleInE0ELSR_0EEEEEENSA_6LayoutINSB_IJSE_SE_SE_EEENSB_IJNSC_ILi0EEESW_SW_EEEEENSB_IJNSA_10UnderscoreESZ_SZ_EEEEENS7_6detail27Sm100ImplicitGemmTileTraitsINSA_20SM90_TMA_LOAD_IM2COLENSA_14ComposedLayoutINSA_7SwizzleILi3ELi4ELi3EEENSA_18smem_ptr_flag_bitsILi32EEENSU_INSB_IJNSC_ILi8EEESI_EEENSB_IJSI_SE_EEEEEEEvEENS13_INSA_23SM90_TMA_LOAD_MULTICASTENS15_INS16_ILi2ELi5ELi2EEES19_NSU_INSB_IJSI_NSC_ILi4EEEEEENSB_IJSE_SI_EEEEEEEvEEEENS_8epilogue10collective18CollectiveEpilogueINS1P_23Sm100TmaWarpSpecializedILi3ELi2ELi16ELb1ELb0EEEJSK_NSB_IJNSU_ISH_SE_EENSU_ISI_SE_EEEEESL_NSB_IJNSB_IJllllEEESE_SW_EEESL_S1Y_NS1P_6fusion15FusionCallbacksIS1T_NS1Z_17LinearCombinationISL_fSL_fLNS_15FloatRoundStyleE2EEESK_S1W_JEEENSA_5SM1004TMEM4LOAD26SM100_TMEM_LOAD_16dp128b8xES14_S1E_NSA_17SM75_U32x4_LDSM_NENSA_21SM90_TMA_STORE_IM2COLES1E_NSA_17SM90_U32x4_STSM_NENSA_39AutoVectorizingCopyWithAssumedAlignmentILi128EEEEEEvvEEEEvNT_6ParamsE,@"STO_CUDA_ENTRY STV_DEFAULT"
_ZN7cutlass13device_kernelINS_4conv6kernel13ConvUniversalINS1_16ConvProblemShapeILNS1_8OperatorE1ELi3EEENS1_10collective14CollectiveConvINS1_47MainloopSm100TmaUmmaWarpSpecializedImplicitGemmILS5_1ELi12ELi3ELi1ELi2EN4cute5tupleIJNSA_1CILi2EEENSC_ILi1EEESE_EEEEENSB_IJNSC_ILi64EEESH_NSB_IJNSC_ILi32EEEEEEEEENS_10tfloat32_tESL_NSA_8TiledMMAINSA_8MMA_AtomIJNSA_17SM100_MMA_TF32_SSISL_SL_fLi64ELi64ELNSA_4UMMA5MajorE0ELSQ_1ELNSP_7ScaleInE0ELSR_0EEEEEENSA_6LayoutINSB_IJSE_SE_SE_EEENSB_IJNSC_ILi0EEESW_SW_EEEEENSB_IJNSA_10UnderscoreESZ_SZ_EEEEENS7_6detail27Sm100ImplicitGemmTileTraitsINSA_20SM90_TMA_LOAD_IM2COLENSA_14ComposedLayoutINSA_7SwizzleILi3ELi4ELi3EEENSA_18smem_ptr_flag_bitsILi32EEENSU_INSB_IJNSC_ILi8EEESI_EEENSB_IJSI_SE_EEEEEEEvEENS13_INSA_23SM90_TMA_LOAD_MULTICASTENS15_INS16_ILi2ELi5ELi2EEES19_NSU_INSB_IJSI_NSC_ILi4EEEEEENSB_IJSE_SI_EEEEEEEvEEEENS_8epilogue10collective18CollectiveEpilogueINS1P_23Sm100TmaWarpSpecializedILi3ELi2ELi16ELb1ELb0EEEJSK_NSB_IJNSU_ISH_SE_EENSU_ISI_SE_EEEEESL_NSB_IJNSB_IJllllEEESE_SW_EEESL_S1Y_NS1P_6fusion15FusionCallbacksIS1T_NS1Z_17LinearCombinationISL_fSL_fLNS_15FloatRoundStyleE2EEESK_S1W_JEEENSA_5SM1004TMEM4LOAD26SM100_TMEM_LOAD_16dp128b8xES14_S1E_NSA_17SM75_U32x4_LDSM_NENSA_21SM90_TMA_STORE_IM2COLES1E_NSA_17SM90_U32x4_STSM_NENSA_39AutoVectorizingCopyWithAssumedAlignmentILi128EEEEEEvvEEEEvNT_6ParamsE:
[----:B------:R-:W1:Y:S01]  /*0000*/  LDC R1, c[0x0][0x37c] ;  /* 0x0000df00ff017b82 */ /* 0x000e620000000800 */
[----:B------:R-:W2:Y:S01]  /*0010*/  S2R R61, SR_TID.X ;  /* 0x00000000003d7919 */ /* 0x000ea20000002100 */
[----:B------:R-:W3:Y:S01]  /*0020*/  LDCU.64 UR8, c[0x0][0x990] ;  /* 0x00013200ff0877ac */ /* 0x000ee20008000a00 */
[----:B-1----:R-:W-:Y:S01]  /*0030*/  VIADD R1, R1, 0xfffffff8 ;  /* 0xfffffff801017836 */ /* 0x002fe20000000000 */
[----:B------:R-:W-:Y:S02]  /*0040*/  PRMT R62, RZ, 0x7610, R62 ;  /* 0x00007610ff3e7816 */ /* 0x000fe4000000003e */
[----:B------:R-:W-:Y:S01]  /*0050*/  ELECT P3, URZ, PT ;  /* 0x0000000000ff782f */ /* 0x000fe20003860000 */
[----:B---3--:R-:W-:-:S04]  /*0060*/  UISETP.NE.U32.AND UP0, UPT, UR8, URZ, UPT ;  /* 0x000000ff0800728c */ /* 0x008fc8000bf05070 */
[----:B------:R-:W-:Y:S01]  /*0070*/  UISETP.NE.AND.EX UP0, UPT, UR9, URZ, UPT, UP0 ;  /* 0x000000ff0900728c */ /* 0x000fe2000bf05300 */
[----:B--2---:R-:W-:-:S05]  /*0080*/  SHF.R.U32.HI R63, RZ, 0x5, R61 ;  /* 0x00000005ff3f7819 */ /* 0x004fca000001163d */
[----:B------:R-:W1:Y:S02]  /*0090*/  SHFL.IDX PT, R0, R63, RZ, 0x1f ;  /* 0x00001fff3f007589 */ /* 0x000e6400000e0000 */
[----:B-1----:R-:W-:Y:S01]  /*00a0*/  R2UR UR18, R0 ;  /* 0x00000000001272ca */ /* 0x002fe200000e0000 */
[----:B------:R-:W-:-:S14]  /*00b0*/  BRA.U UP0, `(.L_x_0) ;  /* 0x0000000100307547 */ /* 0x000fdc000b800000 */
[----:B------:R-:W1:Y:S02]  /*00c0*/  LDCU.64 UR4, c[0x0][0x988] ;  /* 0x00013100ff0477ac */ /* 0x000e640008000a00 */
[----:B-1----:R-:W-:-:S04]  /*00d0*/  UISETP.NE.U32.AND UP0, UPT, UR4, URZ, UPT ;  /* 0x000000ff0400728c */ /* 0x002fc8000bf05070 */
[----:B------:R-:W-:-:S09]  /*00e0*/  UISETP.NE.AND.EX UP0, UPT, UR5, URZ, UPT, UP0 ;  /* 0x000000ff0500728c */ /* 0x000fd2000bf05300 */
[----:B------:R-:W-:Y:S05]  /*00f0*/  BRA.U !UP0, `(.L_x_1) ;  /* 0x0000000108147547 */ /* 0x000fea000b800000 */
[----:B------:R-:W1:Y:S01]  /*0100*/  LDC.64 R2, c[0x0][0x988] ;  /* 0x00026200ff027b82 */ /* 0x000e620000000a00 */
[----:B------:R-:W1:Y:S02]  /*0110*/  LDCU.64 UR4, c[0x0][0x358] ;  /* 0x00006b00ff0477ac */ /* 0x000e640008000a00 */
[----:B-1----:R1:W5:Y:S01]  /*0120*/  LDG.E R27, desc[UR4][R2.64] ;  /* 0x00000004021b7981 */ /* 0x002362000c1e1900 */
[----:B------:R-:W-:Y:S01]  /*0130*/  HFMA2 R62, -RZ, RZ, 0, 5.9604644775390625e-08 ;  /* 0x00000001ff3e7431 */ /* 0x000fe200000001ff */
[----:B------:R-:W-:Y:S05]  /*0140*/  BRA `(.L_x_0) ;  /* 0x00000000000c7947 */ /* 0x000fea0003800000 */
.L_x_1:
[----:B------:R-:W1:Y:S01]  /*0150*/  LDCU UR4, c[0x0][0x980] ;  /* 0x00013000ff0477ac */ /* 0x000e620008000800 */
[----:B------:R-:W-:Y:S01]  /*0160*/  HFMA2 R62, -RZ, RZ, 0, 5.9604644775390625e-08 ;  /* 0x00000001ff3e7431 */ /* 0x000fe200000001ff */
[----:B-1----:R-:W-:-:S07]  /*0170*/  MOV R27, UR4 ;  /* 0x00000004001b7c02 */ /* 0x002fce0008000f00 */
.L_x_0:
[----:B------:R-:W2:Y:S02]  /*0180*/  LDCU.64 UR4, c[0x0][0x9b0] ;  /* 0x00013600ff0477ac */ /* 0x000ea40008000a00 */
[----:B--2---:R-:W-:-:S04]  /*0190*/  UISETP.NE.U32.AND UP0, UPT, UR4, URZ, UPT ;  /* 0x000000ff0400728c */ /* 0x004fc8000bf05070 */
[----:B------:R-:W-:-:S09]  /*01a0*/  UISETP.NE.AND.EX UP0, UPT, UR5, URZ, UPT, UP0 ;  /* 0x000000ff0500728c */ /* 0x000fd2000bf05300 */
[----:B------:R-:W-:Y:S05]  /*01b0*/  BRA.U UP0, `(.L_x_2) ;  /* 0x0000000100287547 */ /* 0x000fea000b800000 */
[----:B------:R-:W2:Y:S02]  /*01c0*/  LDCU.64 UR4, c[0x0][0x9a8] ;  /* 0x00013500ff0477ac */ /* 0x000ea40008000a00 */
[----:B--2---:R-:W-:-:S04]  /*01d0*/  UISETP.NE.U32.AND UP0, UPT, UR4, URZ, UPT ;  /* 0x000000ff0400728c */ /* 0x004fc8000bf05070 */
[----:B------:R-:W-:-:S09]  /*01e0*/  UISETP.NE.AND.EX UP0, UPT, UR5, URZ, UPT, UP0 ;  /* 0x000000ff0500728c */ /* 0x000fd2000bf05300 */
[----:B------:R-:W-:Y:S05]  /*01f0*/  BRA.U !UP0, `(.L_x_3) ;  /* 0x0000000108107547 */ /* 0x000fea000b800000 */
[----:B------:R-:W2:Y:S01]  /*0200*/  LDC.64 R24, c[0x0][0x9a8] ;  /* 0x00026a00ff187b82 */ /* 0x000ea20000000a00 */
[----:B------:R-:W2:Y:S02]  /*0210*/  LDCU.64 UR4, c[0x0][0x358] ;  /* 0x00006b00ff0477ac */ /* 0x000ea40008000a00 */
[----:B--2---:R2:W5:Y:S01]  /*0220*/  LDG.E R24, desc[UR4][R24.64] ;  /* 0x0000000418187981 */ /* 0x004562000c1e1900 */
[----:B------:R-:W-:Y:S05]  /*0230*/  BRA `(.L_x_2) ;  /* 0x0000000000087947 */ /* 0x000fea0003800000 */
.L_x_3:
[----:B------:R-:W2:Y:S02]  /*0240*/  LDCU UR4, c[0x0][0x9a0] ;  /* 0x00013400ff0477ac */ /* 0x000ea40008000800 */
[----:B--2---:R-:W-:Y:S02]  /*0250*/  MOV R24, UR4 ;  /* 0x0000000400187c02 */ /* 0x004fe40008000f00 */
.L_x_2:
[----:B------:R-:W-:Y:S01]  /*0260*/  IMAD.U32 R0, RZ, RZ, UR18 ;  /* 0x00000012ff007e24 */ /* 0x000fe2000f8e00ff */
[----:B------:R-:W-:Y:S04]  /*0270*/  BSSY.RECONVERGENT B0, `(.L_x_4) ;  /* 0x000000c000007945 */ /* 0x000fe80003800200 */
[C---:B------:R-:W-:Y:S02]  /*0280*/  ISETP.NE.OR P1, PT, R0.reuse, 0x1, !P3 ;  /* 0x000000010000780c */ /* 0x040fe40005f25670 */
[----:B------:R-:W-:-:S11]  /*0290*/  ISETP.NE.OR P0, PT, R0, 0x3, !P3 ;  /* 0x000000030000780c */ /* 0x000fd60005f05670 */
[----:B------:R-:W-:Y:S05]  /*02a0*/  @P1 BRA `(.L_x_5) ;  /* 0x0000000000201947 */ /* 0x000fea0003800000 */
[----:B------:R-:W3:Y:S02]  /*02b0*/  LDCU.64 UR4, c[0x0][0x348] ;  /* 0x00006900ff0477ac */ /* 0x000ee40008000a00 */
[----:B---3--:R-:W-:Y:S02]  /*02c0*/  UIADD3 UR6, UP1, UPT, UR4, 0x80, URZ ;  /* 0x0000008004067890 */ /* 0x008fe4000ff3e0ff */
[----:B------:R-:W-:Y:S02]  /*02d0*/  UIADD3 UR4, UP0, UPT, UR4, 0x200, URZ ;  /* 0x0000020004047890 */ /* 0x000fe4000ff1e0ff */
[----:B------:R-:W-:Y:S02]  /*02e0*/  UIADD3.X UR7, UPT, UPT, URZ, UR5, URZ, UP1, !UPT ;  /* 0x00000005ff077290 */ /* 0x000fe40008ffe4ff */
[----:B------:R-:W-:-:S07]  /*02f0*/  UIADD3.X UR5, UPT, UPT, URZ, UR5, URZ, UP0, !UPT ;  /* 0x00000005ff057290 */ /* 0x000fce00087fe4ff */
[----:B------:R3:W-:Y:S02]  /*0300*/  UTMACCTL.PF [UR6] ;  /* 0x00000000060079b9 */ /* 0x0007e40008040000 */
[----:B------:R3:W-:Y:S02]  /*0310*/  UTMACCTL.PF [UR4] ;  /* 0x00000000040079b9 */ /* 0x0007e40008040000 */
[----:B---3--:R-:W-:Y:S01]  /*0320*/  NOP ;  /* 0x0000000000007918 */ /* 0x008fe20000000000 */
.L_x_5:
[----:B------:R-:W-:Y:S05]  /*0330*/  BSYNC.RECONVERGENT B0 ;  /* 0x0000000000007941 */ /* 0x000fea0003800200 */
.L_x_4:
[----:B------:R-:W-:Y:S04]  /*0340*/  BSSY.RECONVERGENT B0, `(.L_x_6) ;  /* 0x000000a000007945 */ /* 0x000fe80003800200 */
        /* <DEDUP_REMOVED lines=9> */
.L_x_7:
[----:B------:R-:W-:Y:S05]  /*03e0*/  BSYNC.RECONVERGENT B0 ;  /* 0x0000000000007941 */ /* 0x000fea0003800200 */
.L_x_6:
[----:B------:R-:W3:Y:S01]  /*03f0*/  LDCU.64 UR4, c[0x0][0x988] ;  /* 0x00013100ff0477ac */ /* 0x000ee20008000a00 */
[----:B------:R-:W-:Y:S02]  /*0400*/  UISETP.EQ.U32.AND UP2, UPT, UR8, URZ, UPT ;  /* 0x000000ff0800728c */ /* 0x000fe4000bf42070 */
[----:B------:R-:W-:Y:S02]  /*0410*/  UPLOP3.LUT UP3, UPT, UPT, UPT, UPT, 0x80, 0x8 ;  /* 0x000000000008789c */ /* 0x000fe40003f6f070 */
[----:B---3--:R-:W-:-:S04]  /*0420*/  UISETP.NE.U32.AND UP0, UPT, UR4, URZ, UPT ;  /* 0x000000ff0400728c */ /* 0x008fc8000bf05070 */
[----:B------:R-:W-:-:S04]  /*0430*/  UISETP.NE.AND.EX UP1, UPT, UR5, URZ, UPT, UP0 ;  /* 0x000000ff0500728c */ /* 0x000fc8000bf25300 */
[----:B------:R-:W-:-:S04]  /*0440*/  UISETP.EQ.OR.EX UP4, UPT, UR9, URZ, !UP1, UP2 ;  /* 0x000000ff0900728c */ /* 0x000fc8000cf82720 */
[----:B------:R-:W-:-:S06]  /*0450*/  UP2UR UR4, UPR, URZ, 0x10 ;  /* 0x00000010ff047883 */ /* 0x000fcc0008000000 */
[----:B------:R-:W-:Y:S01]  /*0460*/  MOV R70, UR4 ;  /* 0x0000000400467c02 */ /* 0x000fe20008000f00 */
[----:B------:R-:W-:Y:S06]  /*0470*/  BRA.U !UP4, `(.L_x_8) ;  /* 0x000000010c207547 */ /* 0x000fec000b800000 */
[----:B------:R-:W-:Y:S01]  /*0480*/  UISETP.NE.U32.AND UP2, UPT, UR8, URZ, UPT ;  /* 0x000000ff0800728c */ /* 0x000fe2000bf45070 */
[----:B-----5:R-:W-:Y:S01]  /*0490*/  FSETP.NEU.AND P0, PT, R27, RZ, PT ;  /* 0x000000ff1b00720b */ /* 0x020fe20003f0d000 */
[----:B------:R-:W-:Y:S02]  /*04a0*/  USEL UR4, URZ, 0xffffffff, UP1 ;  /* 0xffffffffff047887 */ /* 0x000fe40008800000 */
[----:B------:R-:W-:-:S10]  /*04b0*/  UISETP.NE.AND.EX UP2, UPT, UR9, URZ, UPT, UP2 ;  /* 0x000000ff0900728c */ /* 0x000fd4000bf45320 */
[----:B------:R-:W-:Y:S01]  /*04c0*/  VOTEU.ANY UP0, P0 ;  /* 0x0000000000ff7886 */ /* 0x000fe20000000100 */
[----:B------:R-:W-:-:S04]  /*04d0*/  @!UP2 USEL UR4, URZ, 0xffffffff, UP0 ;  /* 0xffffffffff04a887 */ /* 0x000fc80008000000 */
[----:B------:R-:W-:-:S04]  /*04e0*/  ULOP3.LUT UR4, UR4, 0x1, URZ, 0xc0, !UPT ;  /* 0x0000000104047892 */ /* 0x000fc8000f8ec0ff */
[----:B------:R-:W-:-:S11]  /*04f0*/  UISETP.NE.U32.AND UP3, UPT, UR4, 0x1, UPT ;  /* 0x000000010400788c */ /* 0x000fd6000bf65070 */
.L_x_8:
[----:B-1----:R-:W1:Y:S02]  /*0500*/  SHFL.IDX PT, R2, R63, RZ, 0x1f ;  /* 0x00001fff3f027589 */ /* 0x002e6400000e0000 */
[----:B-1----:R-:W-:-:S13]  /*0510*/  ISETP.NE.AND P0, PT, R2, RZ, PT ;  /* 0x000000ff0200720c */ /* 0x002fda0003f05270 */
[----:B------:R-:W-:Y:S05]  /*0520*/  @P0 BRA `(.L_x_9) ;  /* 0x0000000000a40947 */ /* 0x000fea0003800000 */
[----:B------:R-:W-:Y:S01]  /*0530*/  ELECT P0, URZ, PT ;  /* 0x0000000000ff782f */ /* 0x000fe20003800000 */
[----:B------:R-:W-:-:S12]  /*0540*/  BSSY.RECONVERGENT B0, `(.L_x_9) ;  /* 0x0000027000007945 */ /* 0x000fd80003800200 */
[----:B------:R-:W-:Y:S05]  /*0550*/  @!P0 BRA `(.L_x_10) ;  /* 0x0000000000948947 */ /* 0x000fea0003800000 */
[----:B------:R-:W1:Y:S01]  /*0560*/  S2UR UR4, SR_CgaCtaId ;  /* 0x00000000000479c3 */ /* 0x000e620000008800 */
[----:B------:R-:W-:Y:S01]  /*0570*/  UMOV UR5, 0x400 ;  /* 0x0000040000057882 */ /* 0x000fe20000000000 */
[----:B------:R-:W-:Y:S01]  /*0580*/  UMOV UR8, 0x1 ;  /* 0x0000000100087882 */ /* 0x000fe20000000000 */
[----:B------:R-:W-:Y:S01]  /*0590*/  UMOV UR6, 0x2 ;  /* 0x0000000200067882 */ /* 0x000fe20000000000 */
[----:B------:R-:W-:-:S04]  /*05a0*/  UIADD3 UR8, UPT, UPT, -UR8, 0x100000, URZ ;  /* 0x0010000008087890 */ /* 0x000fc8000fffe1ff */
[----:B------:R-:W-:Y:S02]  /*05b0*/  USHF.L.U32 UR9, UR8, 0xb, URZ ;  /* 0x0000000b08097899 */ /* 0x000fe400080006ff */
[----:B------:R-:W-:Y:S02]  /*05c0*/  USHF.L.U32 UR8, UR8, 0x1, URZ ;  /* 0x0000000108087899 */ /* 0x000fe400080006ff */
[----:B------:R-:W-:-:S04]  /*05d0*/  UIADD3 UR6, UPT, UPT, -UR6, 0x100000, URZ ;  /* 0x0010000006067890 */ /* 0x000fc8000fffe1ff */
[----:B------:R-:W-:Y:S02]  /*05e0*/  USHF.L.U32 UR7, UR6, 0xb, URZ ;  /* 0x0000000b06077899 */ /* 0x000fe400080006ff */
[----:B------:R-:W-:Y:S02]  /*05f0*/  USHF.L.U32 UR6, UR6, 0x1, URZ ;  /* 0x0000000106067899 */ /* 0x000fe400080006ff */
[----:B-1----:R-:W-:Y:S01]  /*0600*/  ULEA UR4, UR4, UR5, 0x18 ;  /* 0x0000000504047291 */ /* 0x002fe2000f8ec0ff */
[----:B------:R-:W1:Y:S11]  /*0610*/  FENCE.VIEW.ASYNC.S ;  /* 0x00000000000073c6 */ /* 0x000e760000000000 */
[----:B-1----:R1:W3:Y:S01]  /*0620*/  SYNCS.EXCH.64 URZ, [UR4], UR8 ;  /* 0x0000000804ff75b2 */ /* 0x0022e20008000100 */
[----:B------:R1:W4:Y:S01]  /*0630*/  SYNCS.EXCH.64 URZ, [UR4+0x60], UR6 ;  /* 0x0000600604ff75b2 */ /* 0x0003220008000100 */
[----:B------:R1:W1:Y:S01]  /*0640*/  SYNCS.EXCH.64 URZ, [UR4+0x8], UR8 ;  /* 0x0000080804ff75b2 */ /* 0x0002620008000100 */
        /* <DEDUP_REMOVED lines=21> */
[----:B---3--:R-:W-:Y:S01]  /*07a0*/  NOP ;  /* 0x0000000000007918 */ /* 0x008fe20000000000 */
.L_x_10:
[----:B-1----:R-:W-:Y:S05]  /*07b0*/  BSYNC.RECONVERGENT B0 ;  /* 0x0000000000007941 */ /* 0x002fea0003800200 */
.L_x_9:
[----:B------:R-:W1:Y:S01]  /*07c0*/  SHFL.IDX PT, R2, R63, RZ, 0x1f ;  /* 0x00001fff3f027589 */ /* 0x000e6200000e0000 */
[----:B------:R-:W-:Y:S01]  /*07d0*/  NOP ;  /* 0x0000000000007918 */ /* 0x000fe20000000000 */
[----:B-1----:R-:W-:-:S13]  /*07e0*/  ISETP.NE.AND P0, PT, R2, 0x1, PT ;  /* 0x000000010200780c */ /* 0x002fda0003f05270 */
[----:B------:R-:W-:Y:S05]  /*07f0*/  @P0 BRA `(.L_x_11) ;  /* 0x0000000000500947 */ /* 0x000fea0003800000 */
        /* <DEDUP_REMOVED lines=9> */
[----:B------:R-:W-:Y:S01]  /*0890*/  USHF.L.U32 UR6, UR6, 0x1, URZ ;  /* 0x0000000106067899 */ /* 0x000fe200080006ff */
[----:B------:R-:W-:Y:S01]  /*08a0*/  ELECT P0, URZ, PT ;  /* 0x0000000000ff782f */ /* 0x000fe20003800000 */
[----:B-1----:R-:W-:Y:S01]  /*08b0*/  ULEA UR4, UR4, UR5, 0x18 ;  /* 0x0000000504047291 */ /* 0x002fe2000f8ec0ff */
[----:B------:R-:W1:Y:S11]  /*08c0*/  FENCE.VIEW.ASYNC.S ;  /* 0x00000000000073c6 */ /* 0x000e760000000000 */
[----:B-1----:R1:W3:Y:S01]  /*08d0*/  SYNCS.EXCH.64 URZ, [UR4+0xc0], UR8 ;  /* 0x0000c00804ff75b2 */ /* 0x0022e20008000100 */
[----:B------:R1:W1:Y:S01]  /*08e0*/  SYNCS.EXCH.64 URZ, [UR4+0xd8], UR6 ;  /* 0x0000d80604ff75b2 */ /* 0x0002620008000100 */
[----:B------:R1:W1:Y:S01]  /*08f0*/  SYNCS.EXCH.64 URZ, [UR4+0xc8], UR8 ;  /* 0x0000c80804ff75b2 */ /* 0x0002620008000100 */
[----:B------:R1:W1:Y:S01]  /*0900*/  SYNCS.EXCH.64 URZ, [UR4+0xe0], UR6 ;  /* 0x0000e00604ff75b2 */ /* 0x0002620008000100 */
[----:B------:R1:W1:Y:S01]  /*0910*/  SYNCS.EXCH.64 URZ, [UR4+0xd0], UR8 ;  /* 0x0000d00804ff75b2 */ /* 0x0002620008000100 */
[----:B------:R1:W1:Y:S01]  /*0920*/  SYNCS.EXCH.64 URZ, [UR4+0xe8], UR6 ;  /* 0x0000e80604ff75b2 */ /* 0x0002620008000100 */
[----:B------:R-:W-:Y:S01]  /*0930*/  NOP ;  /* 0x0000000000007918 */ /* 0x000fe20000000000 */
.L_x_11:
[----:B------:R-:W2:Y:S01]  /*0940*/  SHFL.IDX PT, R2, R63, RZ, 0x1f ;  /* 0x00001fff3f027589 */ /* 0x000ea200000e0000 */
[----:B------:R-:W-:Y:S01]  /*0950*/  NOP ;  /* 0x0000000000007918 */ /* 0x000fe20000000000 */
[----:B--2---:R-:W-:-:S13]  /*0960*/  ISETP.NE.AND P0, PT, R2, 0x3, PT ;  /* 0x000000030200780c */ /* 0x004fda0003f05270 */
[----:B------:R-:W-:Y:S05]  /*0970*/  @P0 BRA `(.L_x_12) ;  /* 0x0000000000300947 */ /* 0x000fea0003800000 */
[----:B-1----:R-:W1:Y:S01]  /*0980*/  S2UR UR4, SR_CgaCtaId ;  /* 0x00000000000479c3 */ /* 0x002e620000008800 */
[----:B------:R-:W-:Y:S01]  /*0990*/  UMOV UR6, 0x400 ;  /* 0x0000040000067882 */ /* 0x000fe20000000000 */
[----:B------:R-:W-:Y:S01]  /*09a0*/  UMOV UR5, 0x20 ;  /* 0x0000002000057882 */ /* 0x000fe20000000000 */
[----:B------:R-:W-:Y:S01]  /*09b0*/  ELECT P0, URZ, PT ;  /* 0x0000000000ff782f */ /* 0x000fe20003800000 */
[----:B-1----:R-:W-:Y:S02]  /*09c0*/  ULEA UR6, UR4, UR6, 0x18 ;  /* 0x0000000604067291 */ /* 0x002fe4000f8ec0ff */
[----:B------:R-:W-:-:S04]  /*09d0*/  UIADD3 UR4, UPT, UPT, -UR5, 0x100000, URZ ;  /* 0x0010000005047890 */ /* 0x000fc8000fffe1ff */
[----:B------:R-:W-:Y:S02]  /*09e0*/  USHF.L.U32 UR5, UR4, 0xb, URZ ;  /* 0x0000000b04057899 */ /* 0x000fe400080006ff */
[----:B------:R-:W-:Y:S01]  /*09f0*/  USHF.L.U32 UR4, UR4, 0x1, URZ ;  /* 0x0000000104047899 */ /* 0x000fe200080006ff */
[----:B------:R-:W1:Y:S11]  /*0a00*/  FENCE.VIEW.ASYNC.S ;  /* 0x00000000000073c6 */ /* 0x000e760000000000 */
[----:B-1----:R2:W1:Y:S01]  /*0a10*/  SYNCS.EXCH.64 URZ, [UR6+0xf0], UR4 ;  /* 0x0000f00406ff75b2 */ /* 0x0024620008000100 */
[----:B------:R2:W1:Y:S02]  /*0a20*/  SYNCS.EXCH.64 URZ, [UR6+0xf8], UR4 ;  /* 0x0000f80406ff75b2 */ /* 0x0004640008000100 */
[----:B--2---:R-:W-:Y:S01]  /*0a30*/  NOP ;  /* 0x0000000000007918 */ /* 0x004fe20000000000 */
.L_x_12:
[----:B------:R-:W2:Y:S01]  /*0a40*/  SHFL.IDX PT, R2, R63, RZ, 0x1f ;  /* 0x00001fff3f027589 */ /* 0x000ea200000e0000 */
[----:B------:R-:W-:Y:S01]  /*0a50*/  NOP ;  /* 0x0000000000007918 */ /* 0x000fe20000000000 */
[----:B--2---:R-:W-:-:S13]  /*0a60*/  ISETP.NE.AND P0, PT, R2, 0x4, PT ;  /* 0x000000040200780c */ /* 0x004fda0003f05270 */
[----:B------:R-:W-:Y:S05]  /*0a70*/  @P0 BRA `(.L_x_13) ;  /* 0x0000000000440947 */ /* 0x000fea0003800000 */
[----:B-1----:R-:W1:Y:S01]  /*0a80*/  S2UR UR6, SR_CgaCtaId ;  /* 0x00000000000679c3 */ /* 0x002e620000008800 */
[----:B------:R-:W-:Y:S01]  /*0a90*/  UMOV UR4, 0x1e0 ;  /* 0x000001e000047882 */ /* 0x000fe20000000000 */
[----:B------:R-:W-:Y:S01]  /*0aa0*/  UMOV UR5, 0x400 ;  /* 0x0000040000057882 */ /* 0x000fe20000000000 */
[----:B------:R-:W-:Y:S01]  /*0ab0*/  USEL UR4, UR4, 0x1a0, UP3 ;  /* 0x000001a004047887 */ /* 0x000fe20009800000 */
[----:B------:R-:W-:Y:S01]  /*0ac0*/  UMOV UR8, 0x1 ;  /* 0x0000000100087882 */ /* 0x000fe20000000000 */
[----:B------:R-:W-:Y:S01]  /*0ad0*/  ELECT P0, URZ, PT ;  /* 0x0000000000ff782f */ /* 0x000fe20003800000 */
[----:B------:R-:W-:-:S04]  /*0ae0*/  UIADD3 UR8, UPT, UPT, -UR8, 0x100000, URZ ;  /* 0x0010000008087890 */ /* 0x000fc8000fffe1ff */
[----:B------:R-:W-:Y:S02]  /*0af0*/  USHF.L.U32 UR9, UR8, 0xb, URZ ;  /* 0x0000000b08097899 */ /* 0x000fe400080006ff */
[----:B------:R-:W-:Y:S02]  /*0b00*/  USHF.L.U32 UR8, UR8, 0x1, URZ ;  /* 0x0000000108087899 */ /* 0x000fe400080006ff */
[----:B-1----:R-:W-:Y:S02]  /*0b10*/  ULEA UR6, UR6, UR5, 0x18 ;  /* 0x0000000506067291 */ /* 0x002fe4000f8ec0ff */
[----:B------:R-:W-:-:S04]  /*0b20*/  UIADD3 UR4, UPT, UPT, -UR4, 0x100000, URZ ;  /* 0x0010000004047890 */ /* 0x000fc8000fffe1ff */
[----:B------:R-:W-:Y:S02]  /*0b30*/  USHF.L.U32 UR5, UR4, 0xb, URZ ;  /* 0x0000000b04057899 */ /* 0x000fe400080006ff */
[----:B------:R-:W-:Y:S01]  /*0b40*/  USHF.L.U32 UR4, UR4, 0x1, URZ ;  /* 0x0000000104047899 */ /* 0x000fe200080006ff */
[----:B------:R-:W1:Y:S03]  /*0b50*/  FENCE.VIEW.ASYNC.S ;  /* 0x00000000000073c6 */ /* 0x000e660000000000 */
[----:B-1----:R2:W1:Y:S08]  /*0b60*/  SYNCS.EXCH.64 URZ, [UR6+0x100], UR8 ;  /* 0x0001000806ff75b2 */ /* 0x0024700008000100 */
[----:B------:R2:W1:Y:S02]  /*0b70*/  SYNCS.EXCH.64 URZ, [UR6+0x108], UR4 ;  /* 0x0001080406ff75b2 */ /* 0x0004640008000100 */
[----:B--2---:R-:W-:Y:S01]  /*0b80*/  NOP ;  /* 0x0000000000007918 */ /* 0x004fe20000000000 */
.L_x_13:
[----:B------:R-:W2:Y:S01]  /*0b90*/  SHFL.IDX PT, R2, R63, RZ, 0x1f ;  /* 0x00001fff3f027589 */ /* 0x000ea200000e0000 */
[----:B------:R-:W-:Y:S01]  /*0ba0*/  NOP ;  /* 0x0000000000007918 */ /* 0x000fe20000000000 */
[----:B--2---:R-:W-:-:S13]  /*0bb0*/  ISETP.NE.AND P0, PT, R2, 0x5, PT ;  /* 0x000000050200780c */ /* 0x004fda0003f05270 */
[----:B------:R-:W-:Y:S05]  /*0bc0*/  @P0 BRA `(.L_x_14) ;  /* 0x0000000000480947 */ /* 0x000fea0003800000 */
[----:B------:R-:W2:Y:S01]  /*0bd0*/  S2UR UR5, SR_CgaCtaId ;  /* 0x00000000000579c3 */ /* 0x000ea20000008800 */
[----:B-1----:R-:W-:Y:S01]  /*0be0*/  UMOV UR4, 0x400 ;  /* 0x0000040000047882 */ /* 0x002fe20000000000 */
        /* <DEDUP_REMOVED lines=9> */
[----:B--2---:R-:W-:Y:S01]  /*0c80*/  ULEA UR4, UR5, UR4, 0x18 ;  /* 0x0000000405047291 */ /* 0x004fe2000f8ec0ff */
[----:B------:R-:W1:Y:S11]  /*0c90*/  FENCE.VIEW.ASYNC.S ;  /* 0x00000000000073c6 */ /* 0x000e760000000000 */
[----:B-1----:R2:W1:Y:S01]  /*0ca0*/  SYNCS.EXCH.64 URZ, [UR4+0x110], UR8 ;  /* 0x0001100804ff75b2 */ /* 0x0024620008000100 */
[----:B------:R2:W1:Y:S01]  /*0cb0*/  SYNCS.EXCH.64 URZ, [UR4+0x120], UR6 ;  /* 0x0001200604ff75b2 */ /* 0x0004620008000100 */
[----:B------:R2:W1:Y:S01]  /*0cc0*/  SYNCS.EXCH.64 URZ, [UR4+0x118], UR8 ;  /* 0x0001180804ff75b2 */ /* 0x0004620008000100 */
[----:B------:R2:W1:Y:S02]  /*0cd0*/  SYNCS.EXCH.64 URZ, [UR4+0x128], UR6 ;  /* 0x0001280604ff75b2 */ /* 0x0004640008000100 */
[----:B--2---:R-:W-:Y:S01]  /*0ce0*/  NOP ;  /* 0x0000000000007918 */ /* 0x004fe20000000000 */
.L_x_14:
[----:B-1----:R-:W1:Y:S01]  /*0cf0*/  LDCU UR4, c[0x0][0x36c] ;  /* 0x00006d80ff0477ac */ /* 0x002e620008000800 */
[----:B------:R-:W-:Y:S01]  /*0d00*/  ISETP.NE.OR P3, PT, R0, 0x2, !P3 ;  /* 0x000000020000780c */ /* 0x000fe20005f65670 */
[----:B------:R-:W-:Y:S01]  /*0d10*/  NOP ;  /* 0x0000000000007918 */ /* 0x000fe20000000000 */
[----:B------:R-:W-:Y:S01]  /*0d20*/  LOP3.LUT R0, R61, 0x1f, RZ, 0xc0, !PT ;  /* 0x0000001f3d007812 */ /* 0x000fe200078ec0ff */
[----:B------:R-:W-:Y:S02]  /*0d30*/  UISETP.NE.AND UP5, UPT, UR18, 0x2, UPT ;  /* 0x000000021200788c */ /* 0x000fe4000bfa5270 */
[----:B------:R-:W-:Y:S02]  /*0d40*/  UISETP.NE.AND UP4, UPT, UR18, URZ, UPT ;  /* 0x000000ff1200728c */ /* 0x000fe4000bf85270 */
[----:B-1----:R-:W-:-:S09]  /*0d50*/  UISETP.EQ.U32.AND UP6, UPT, UR4, 0x1, UPT ;  /* 0x000000010400788c */ /* 0x002fd2000bfc2070 */
[----:B------:R-:W-:Y:S05]  /*0d60*/  BRA.U !UP6, `(.L_x_15) ;  /* 0x000000010e087547 */ /* 0x000fea000b800000 */
[----:B---34-:R-:W-:Y:S01]  /*0d70*/  UCGABAR_ARV ;  /* 0x00000000000079c7 */ /* 0x018fe20008000000 */
[----:B------:R-:W-:Y:S05]  /*0d80*/  BRA `(.L_x_16) ;  /* 0x0000000000047947 */ /* 0x000fea0003800000 */
.L_x_15:
[----:B---34-:R-:W-:Y:S01]  /*0d90*/  NOP ;  /* 0x0000000000007918 */ /* 0x018fe20000000000 */
.L_x_16:
[----:B------:R-:W1:Y:S01]  /*0da0*/  S2R R4, SR_CTAID.Y ;  /* 0x0000000000047919 */ /* 0x000e620000002600 */
[----:B------:R-:W2:Y:S01]  /*0db0*/  S2UR UR51, SR_CTAID.X ;  /* 0x00000000003379c3 */ /* 0x000ea20000002500 */
[----:B------:R-:W-:-:S05]  /*0dc0*/  CS2R.32 R57, SR_CgaSize ;  /* 0x0000000000397805 */ /* 0x000fca0000008a00 */
[----:B------:R-:W-:-:S05]  /*0dd0*/  IMAD R57, R57, -0xa0, RZ ;  /* 0xffffff6039397824 */ /* 0x000fca00078e02ff */
[----:B------:R-:W-:-:S14]  /*0de0*/  R2UR UR4, R57 ;  /* 0x00000000390472ca */ /* 0x000fdc00000e0000 */
[----:B------:R-:W3:Y:S01]  /*0df0*/  LDCU UR4, c[0x0][UR4+0x2b4] ;  /* 0x00005680040477ac */ /* 0x000ee20008000800 */
[----:B------:R-:W-:-:S05]  /*0e00*/  CS2R.32 R57, SR_CgaSize ;  /* 0x0000000000397805 */ /* 0x000fca0000008a00 */
[----:B------:R-:W-:-:S05]  /*0e10*/  IMAD R57, R57, -0xa0, RZ ;  /* 0xffffff6039397824 */ /* 0x000fca00078e02ff */
[----:B------:R-:W-:-:S14]  /*0e20*/  R2UR UR5, R57 ;  /* 0x00000000390572ca */ /* 0x000fdc00000e0000 */
[----:B------:R-:W4:Y:S01]  /*0e30*/  LDCU UR5, c[0x0][UR5+0x2b0] ;  /* 0x00005600050577ac */ /* 0x000f220008000800 */
[----:B------:R-:W-:-:S05]  /*0e40*/  CS2R.32 R2, SR_CgaSize ;  /* 0x0000000000027805 */ /* 0x000fca0000008a00 */
[----:B------:R-:W-:-:S06]  /*0e50*/  IMAD R2, R2, -0xa0, RZ ;  /* 0xffffff6002027824 */ /* 0x000fcc00078e02ff */
[----:B------:R-:W3:Y:S01]  /*0e60*/  LDC R2, c[0x0][R2+0x2a0] ;  /* 0x0000a80002027b82 */ /* 0x000ee20000000800 */
[----:B------:R-:W1:Y:S01]  /*0e70*/  LDCU UR19, c[0x0][0xc24] ;  /* 0x00018480ff1377ac */ /* 0x000e620008000800 */
[----:B------:R-:W1:Y:S06]  /*0e80*/  LDCU UR39, c[0x0][0xc24] ;  /* 0x00018480ff2777ac */ /* 0x000e6c0008000800 */
[----:B------:R-:W3:Y:S01]  /*0e90*/  S2UR UR6, SR_CgaCtaId ;  /* 0x00000000000679c3 */ /* 0x000ee20000008800 */
[----:B------:R-:W3:Y:S01]  /*0ea0*/  LDCU UR22, c[0x0][0xc30] ;  /* 0x00018600ff1677ac */ /* 0x000ee20008000800 */
[----:B--2---:R-:W-:-:S02]  /*0eb0*/  I2FP.F32.U32 R5, UR51 ;  /* 0x0000003300057c45 */ /* 0x004fc40008201000 */
[----:B------:R-:W-:-:S05]  /*0ec0*/  CS2R.32 R3, SR_CgaSize ;  /* 0x0000000000037805 */ /* 0x000fca0000008a00 */
[----:B------:R-:W-:-:S06]  /*0ed0*/  IMAD R3, R3, -0xa0, RZ ;  /* 0xffffff6003037824 */ /* 0x000fcc00078e02ff */
[----:B------:R-:W2:Y:S01]  /*0ee0*/  LDC R3, c[0x0][R3+0x2a4] ;  /* 0x0000a90003037b82 */ /* 0x000ea20000000800 */
[----:B-1----:R-:W-:Y:S01]  /*0ef0*/  UISETP.GE.AND UP0, UPT, UR19, 0x1, UPT ;  /* 0x000000011300788c */ /* 0x002fe2000bf06270 */
[----:B----4-:R-:W-:Y:S01]  /*0f00*/  FMUL R5, R5, UR5 ;  /* 0x0000000505057c20 */ /* 0x010fe20008400000 */
[----:B------:R-:W-:-:S03]  /*0f10*/  I2FP.F32.U32 R56, R4 ;  /* 0x0000000400387245 */ /* 0x000fc60000201000 */
[----:B------:R-:W1:Y:S02]  /*0f20*/  F2I.U32.TRUNC.NTZ R57, R5 ;  /* 0x0000000500397305 */ /* 0x000e64000020f000 */
[----:B------:R-:W4:Y:S01]  /*0f30*/  S2UR UR54, SR_CTAID.Z ;  /* 0x00000000003679c3 */ /* 0x000f220000002700 */
[----:B---3--:R-:W-:Y:S01]  /*0f40*/  FMUL R56, R56, UR4 ;  /* 0x0000000438387c20 */ /* 0x008fe20008400000 */
[----:B------:R-:W-:-:S05]  /*0f50*/  USHF.L.U32 UR53, UR6, 0x9, URZ ;  /* 0x0000000906357899 */ /* 0x000fca00080006ff */
[----:B------:R-:W3:Y:S01]  /*0f60*/  F2I.U32.TRUNC.NTZ R56, R56 ;  /* 0x0000003800387305 */ /* 0x000ee2000020f000 */
[----:B------:R-:W2:Y:S01]  /*0f70*/  S2UR UR23, SR_CTAID.Y ;  /* 0x00000000001779c3 */ /* 0x000ea20000002600 */
[----:B------:R-:W-:Y:S02]  /*0f80*/  USHF.L.U32 UR52, UR6, 0x4, URZ ;  /* 0x0000000406347899 */ /* 0x000fe400080006ff */
[----:B------:R-:W-:Y:S01]  /*0f90*/  ULOP3.LUT UR53, UR53, 0x200, URZ, 0xc0, !UPT ;  /* 0x0000020035357892 */ /* 0x000fe2000f8ec0ff */
[----:B-1----:R-:W-:Y:S01]  /*0fa0*/  IADD3 R57, PT, PT, -R57, RZ, RZ ;  /* 0x000000ff39397210 */ /* 0x002fe20007ffe1ff */
[----:B------:R-:W-:-:S04]  /*0fb0*/  ULOP3.LUT UR52, UR52, 0x10, URZ, 0xc0, !UPT ;  /* 0x0000001034347892 */ /* 0x000fc8000f8ec0ff */
[----:B------:R-:W-:Y:S01]  /*0fc0*/  IMAD R57, R2, R57, UR51 ;  /* 0x0000003302397e24 */ /* 0x000fe2000f8e0239 */
[----:B------:R-:W-:Y:S02]  /*0fd0*/  PRMT R2, RZ, 0x7610, R2 ;  /* 0x00007610ff027816 */ /* 0x000fe40000000002 */
[----:B---3--:R-:W-:-:S05]  /*0fe0*/  IADD3 R56, PT, PT, -R56, RZ, RZ ;  /* 0x000000ff38387210 */ /* 0x008fca0007ffe1ff */
[----:B--2---:R-:W-:Y:S01]  /*0ff0*/  IMAD R56, R3, R56, R4 ;  /* 0x0000003803387224 */ /* 0x004fe200078e0204 */
[----:B----4-:R-:W-:Y:S06]  /*1000*/  BRA.U UP4, `(.L_x_17) ;  /* 0x0000000104207547 */ /* 0x010fec000b800000 */
[C---:B------:R-:W-:Y:S02]  /*1010*/  ISETP.NE.AND P2, PT, R56.reuse, RZ, PT ;  /* 0x000000ff3800720c */ /* 0x040fe40003f45270 */
[----:B------:R-:W-:Y:S02]  /*1020*/  ISETP.NE.AND P0, PT, R56, RZ, PT ;  /* 0x000000ff3800720c */ /* 0x000fe40003f05270 */
[C---:B------:R-:W-:Y:S02]  /*1030*/  ISETP.NE.AND P1, PT, R57.reuse, 0x1, PT ;  /* 0x000000013900780c */ /* 0x040fe40003f25270 */
[----:B------:R-:W-:Y:S02]  /*1040*/  SEL R2, RZ, 0x2, P2 ;  /* 0x00000002ff027807 */ /* 0x000fe40001000000 */
[----:B------:R-:W-:Y:S02]  /*1050*/  ISETP.EQ.OR P0, PT, R57, RZ, !P0 ;  /* 0x000000ff3900720c */ /* 0x000fe40004702670 */
[----:B------:R-:W-:-:S02]  /*1060*/  SEL R2, R2, 0x2, P1 ;  /* 0x0000000202027807 */ /* 0x000fc40000800000 */
[----:B------:R-:W-:-:S05]  /*1070*/  SEL R3, RZ, 0x1, !P0 ;  /* 0x00000001ff037807 */ /* 0x000fca0004000000 */
[----:B------:R-:W-:Y:S02]  /*1080*/  IMAD.IADD R2, R3, 0x1, R2 ;  /* 0x0000000103027824 */ /* 0x000fe400078e0202 */
.L_x_17:
[----:B------:R-:W-:Y:S05]  /*1090*/  BRA.U !UP0, `(.L_x_18) ;  /* 0x0000000108d07547 */ /* 0x000fea000b800000 */
[----:B------:R-:W1:Y:S01]  /*10a0*/  LDCU UR20, c[0x0][0xc0c] ;  /* 0x00018180ff1477ac */ /* 0x000e620008000800 */
[----:B------:R-:W2:Y:S01]  /*10b0*/  LDCU.128 UR12, c[0x0][0xc10] ;  /* 0x00018200ff0c77ac */ /* 0x000ea20008000c00 */
[----:B------:R-:W3:Y:S01]  /*10c0*/  LDCU UR6, c[0x0][0x370] ;  /* 0x00006e00ff0677ac */ /* 0x000ee20008000800 */
[----:B------:R-:W4:Y:S01]  /*10d0*/  LDCU UR7, c[0x0][0x374] ;  /* 0x00006e80ff0777ac */ /* 0x000f220008000800 */
[----:B------:R-:W4:Y:S01]  /*10e0*/  LDCU UR21, c[0x0][0xc20] ;  /* 0x00018400ff1577ac */ /* 0x000f220008000800 */
[----:B-1----:R-:W-:Y:S02]  /*10f0*/  UISETP.NE.AND UP0, UPT, UR20, 0x1, UPT ;  /* 0x000000011400788c */ /* 0x002fe4000bf05270 */
[----:B--2---:R-:W-:Y:S01]  /*1100*/  UIMAD.WIDE.U32 UR4, UR51, UR12, URZ ;  /* 0x0000000c330472a5 */ /* 0x004fe2000f8e00ff */
[----:B------:R-:W1:Y:S01]  /*1110*/  LDCU.64 UR8, c[0x0][0xc28] ;  /* 0x00018500ff0877ac */ /* 0x000e620008000a00 */
[----:B---3--:R-:W-:Y:S02]  /*1120*/  UIMAD.WIDE.U32 UR10, UR6, UR12, URZ ;  /* 0x0000000c060a72a5 */ /* 0x008fe4000f8e00ff */
[----:B------:R-:W-:-:S02]  /*1130*/  USHF.R.U32.HI UR5, URZ, UR13, UR5 ;  /* 0x0000000dff057299 */ /* 0x000fc40008011605 */
[----:B------:R-:W-:Y:S02]  /*1140*/  UISETP.NE.AND UP2, UPT, UR19, 0x1, UPT ;  /* 0x000000011300788c */ /* 0x000fe4000bf45270 */
[----:B------:R-:W-:Y:S01]  /*1150*/  USEL UR5, UR51, UR5, !UP0 ;  /* 0x0000000533057287 */ /* 0x000fe2000c000000 */
[----:B------:R-:W-:Y:S01]  /*1160*/  UMOV UR10, UR11 ;  /* 0x0000000b000a7c82 */ /* 0x000fe20008000000 */
[----:B------:R-:W-:Y:S02]  /*1170*/  UIMAD.WIDE.U32 UR16, UR23, UR15, URZ ;  /* 0x0000000f171072a5 */ /* 0x000fe4000f8e00ff */
[----:B------:R-:W-:Y:S02]  /*1180*/  @UP0 USHF.R.U32.HI UR6, URZ, UR13, UR10 ;  /* 0x0000000dff060299 */ /* 0x000fe4000801160a */
[----:B------:R-:W-:Y:S02]  /*1190*/  UISETP.NE.AND UP0, UPT, UR14, 0x1, UPT ;  /* 0x000000010e00788c */ /* 0x000fe4000bf05270 */
[----:B----4-:R-:W-:-:S02]  /*11a0*/  UIMAD.WIDE.U32 UR10, UR7, UR15, URZ ;  /* 0x0000000f070a72a5 */ /* 0x010fc4000f8e00ff */
[----:B-1----:R-:W-:Y:S01]  /*11b0*/  UIMAD.WIDE.U32 UR12, UR6, UR8, URZ ;  /* 0x00000008060c72a5 */ /* 0x002fe2000f8e00ff */
[----:B------:R-:W-:Y:S02]  /*11c0*/  UMOV UR4, UR17 ;  /* 0x0000001100047c82 */ /* 0x000fe40008000000 */
[----:B------:R-:W-:Y:S02]  /*11d0*/  USHF.R.U32.HI UR4, URZ, UR21, UR4 ;  /* 0x00000015ff047299 */ /* 0x000fe40008011604 */
[----:B------:R-:W-:Y:S02]  /*11e0*/  UMOV UR10, UR11 ;  /* 0x0000000b000a7c82 */ /* 0x000fe40008000000 */
[----:B------:R-:W-:Y:S01]  /*11f0*/  UMOV UR12, UR13 ;  /* 0x0000000d000c7c82 */ /* 0x000fe20008000000 */
[----:B------:R-:W-:Y:S02]  /*1200*/  @UP0 USHF.R.U32.HI UR7, URZ, UR21, UR10 ;  /* 0x00000015ff070299 */ /* 0x000fe4000801160a */
[----:B------:R-:W-:-:S02]  /*1210*/  USEL UR4, UR23, UR4, !UP0 ;  /* 0x0000000417047287 */ /* 0x000fc4000c000000 */
[----:B------:R-:W-:Y:S02]  /*1220*/  UIMAD.WIDE.U32 UR10, UR7, UR8, URZ ;  /* 0x00000008070a72a5 */ /* 0x000fe4000f8e00ff */
[----:B------:R-:W-:Y:S02]  /*1230*/  @UP2 USHF.R.U32.HI UR6, URZ, UR9, UR12 ;  /* 0x00000009ff062299 */ /* 0x000fe4000801160c */
[----:B------:R-:W-:-:S03]  /*1240*/  UIMAD.WIDE.U32 UR12, UR4, UR8, URZ ;  /* 0x00000008040c72a5 */ /* 0x000fc6000f8e00ff */
[----:B------:R-:W-:Y:S02]  /*1250*/  UMOV UR10, UR11 ;  /* 0x0000000b000a7c82 */ /* 0x000fe40008000000 */
[----:B------:R-:W-:Y:S02]  /*1260*/  @UP2 USHF.R.U32.HI UR7, URZ, UR9, UR10 ;  /* 0x00000009ff072299 */ /* 0x000fe4000801160a */
[----:B------:R-:W-:Y:S02]  /*1270*/  UIMAD UR10, UR6, UR19, URZ ;  /* 0x00000013060a72a4 */ /* 0x000fe4000f8e02ff */
[----:B------:R-:W-:-:S04]  /*1280*/  UIMAD UR7, UR7, UR19, URZ ;  /* 0x00000013070772a4 */ /* 0x000fc8000f8e02ff */
[----:B------:R-:W-:-:S03]  /*1290*/  UISETP.GE.AND UP0, UPT, UR4, UR7, UPT ;  /* 0x000000070400728c */ /* 0x000fc6000bf06270 */
[----:B------:R-:W-:Y:S01]  /*12a0*/  UMOV UR7, UR13 ;  /* 0x0000000d00077c82 */ /* 0x000fe20008000000 */
[----:B------:R-:W-:Y:S02]  /*12b0*/  UISETP.GE.OR UP0, UPT, UR5, UR10, UP0 ;  /* 0x0000000a0500728c */ /* 0x000fe40008706670 */
[----:B------:R-:W-:Y:S02]  /*12c0*/  UIMAD.WIDE.U32 UR10, UR5, UR8, URZ ;  /* 0x00000008050a72a5 */ /* 0x000fe4000f8e00ff */
[----:B------:R-:W-:Y:S02]  /*12d0*/  USHF.R.U32.HI UR7, URZ, UR9, UR7 ;  /* 0x00000009ff077299 */ /* 0x000fe40008011607 */
[----:B------:R-:W-:Y:S02]  /*12e0*/  UIADD3 UR10, UPT, UPT, -UR4, URZ, URZ ;  /* 0x000000ff040a7290 */ /* 0x000fe4000fffe1ff */
[----:B------:R-:W-:Y:S02]  /*12f0*/  USEL UR7, UR4, UR7, !UP2 ;  /* 0x0000000704077287 */ /* 0x000fe4000d000000 */
[----:B------:R-:W-:Y:S01]  /*1300*/  UIMAD UR10, UR14, UR10, UR23 ;  /* 0x0000000a0e0a72a4 */ /* 0x000fe2000f8e0217 */
[----:B------:R-:W-:Y:S01]  /*1310*/  @!UP0 UMOV UR8, UR11 ;  /* 0x0000000b00088c82 */ /* 0x000fe20008000000 */
[----:B------:R-:W-:-:S02]  /*1320*/  UIADD3 UR11, UPT, UPT, -UR5, URZ, URZ ;  /* 0x000000ff050b7290 */ /* 0x000fc4000fffe1ff */
[----:B------:R-:W-:Y:S02]  /*1330*/  @!UP0 USHF.R.U32.HI UR8, URZ, UR9, UR8 ;  /* 0x00000009ff088299 */ /* 0x000fe40008011608 */
[----:B------:R-:W-:Y:S02]  /*1340*/  UIADD3 UR9, UPT, UPT, -UR7, URZ, URZ ;  /* 0x000000ff07097290 */ /* 0x000fe4000fffe1ff */
[----:B------:R-:W-:Y:S02]  /*1350*/  @!UP0 USEL UR8, UR5, UR8, !UP2 ;  /* 0x0000000805088287 */ /* 0x000fe4000d000000 */
[----:B------:R-:W-:Y:S02]  /*1360*/  UIMAD UR9, UR19, UR9, UR4 ;  /* 0x00000009130972a4 */ /* 0x000fe4000f8e0204 */
[----:B------:R-:W-:Y:S02]  /*1370*/  @!UP0 UIADD3 UR7, UPT, UPT, UR7, -UR8, URZ ;  /* 0x8000000807078290 */ /* 0x000fe4000fffe0ff */
[----:B------:R-:W-:-:S02]  /*1380*/  @!UP0 UIMAD UR6, UR9, UR6, UR8 ;  /* 0x00000006090682a4 */ /* 0x000fc4000f8e0208 */
[----:B------:R-:W-:Y:S02]  /*1390*/  @!UP0 UIMAD UR4, UR7, UR19, UR5 ;  /* 0x00000013070482a4 */ /* 0x000fe4000f8e0205 */
[----:B------:R-:W-:Y:S02]  /*13a0*/  UIMAD UR51, UR20, UR11, UR51 ;  /* 0x0000000b143372a4 */ /* 0x000fe4000f8e0233 */
[----:B------:R-:W-:Y:S01]  /*13b0*/  UIMAD UR23, UR4, UR14, UR10 ;  /* 0x0000000e041772a4 */ /* 0x000fe2000f8e020a */
[----:B------:R-:W-:Y:S02]  /*13c0*/  @!UP0 UMOV UR5, UR6 ;  /* 0x0000000600058c82 */ /* 0x000fe40008000000 */
[----:B------:R-:W-:-:S12]  /*13d0*/  UIMAD UR51, UR5, UR20, UR51 ;  /* 0x00000014053372a4 */ /* 0x000fd8000f8e0233 */
.L_x_18:
[----:B------:R-:W-:-:S09]  /*13e0*/  UISETP.NE.AND UP0, UPT, UR22, 0x1, UPT ;  /* 0x000000011600788c */ /* 0x000fd2000bf05270 */
[----:B------:R-:W-:Y:S05]  /*13f0*/  BRA.U UP0, `(.L_x_19) ;  /* 0x0000000100407547 */ /* 0x000fea000b800000 */
[----:B------:R-:W1:Y:S01]  /*1400*/  LDCU.128 UR8, c[0x0][0xc10] ;  /* 0x00018200ff0877ac */ /* 0x000e620008000c00 */
[----:B------:R-:W2:Y:S01]  /*1410*/  LDCU UR12, c[0x0][0xc0c] ;  /* 0x00018180ff0c77ac */ /* 0x000ea20008000800 */
[----:B------:R-:W3:Y:S01]  /*1420*/  LDCU UR13, c[0x0][0xc20] ;  /* 0x00018400ff0d77ac */ /* 0x000ee20008000800 */
[----:B-1----:R-:W-:Y:S02]  /*1430*/  UIMAD.WIDE.U32 UR4, UR51, UR8, URZ ;  /* 0x00000008330472a5 */ /* 0x002fe4000f8e00ff */
[----:B------:R-:W-:Y:S02]  /*1440*/  UIMAD.WIDE.U32 UR6, UR23, UR11, URZ ;  /* 0x0000000b170672a5 */ /* 0x000fe4000f8e00ff */
[----:B--2---:R-:W-:Y:S02]  /*1450*/  UISETP.NE.AND UP0, UPT, UR12, 0x1, UPT ;  /* 0x000000010c00788c */ /* 0x004fe4000bf05270 */
[----:B------:R-:W-:-:S03]  /*1460*/  USHF.R.U32.HI UR5, URZ, UR9, UR5 ;  /* 0x00000009ff057299 */ /* 0x000fc60008011605 */
[----:B------:R-:W-:Y:S01]  /*1470*/  UMOV UR4, UR7 ;  /* 0x0000000700047c82 */ /* 0x000fe20008000000 */
[----:B------:R-:W-:Y:S02]  /*1480*/  USEL UR5, UR51, UR5, !UP0 ;  /* 0x0000000533057287 */ /* 0x000fe4000c000000 */
[----:B------:R-:W-:Y:S02]  /*1490*/  UISETP.NE.AND UP0, UPT, UR10, 0x1, UPT ;  /* 0x000000010a00788c */ /* 0x000fe4000bf05270 */
[----:B---3--:R-:W-:-:S04]  /*14a0*/  USHF.R.U32.HI UR4, URZ, UR13, UR4 ;  /* 0x0000000dff047299 */ /* 0x008fc80008011604 */
[----:B------:R-:W-:-:S04]  /*14b0*/  USEL UR4, UR23, UR4, !UP0 ;  /* 0x0000000417047287 */ /* 0x000fc8000c000000 */
[----:B------:R-:W-:Y:S02]  /*14c0*/  UIADD3 UR6, UPT, UPT, UR5, -UR4, URZ ;  /* 0x8000000405067290 */ /* 0x000fe4000fffe0ff */
[----:B------:R-:W-:Y:S02]  /*14d0*/  UIADD3 UR4, UPT, UPT, -UR5, UR4, URZ ;  /* 0x0000000405047290 */ /* 0x000fe4000fffe1ff */
[----:B------:R-:W-:Y:S02]  /*14e0*/  UIMAD UR23, UR6, UR10, UR23 ;  /* 0x0000000a061772a4 */ /* 0x000fe4000f8e0217 */
[----:B------:R-:W-:-:S12]  /*14f0*/  UIMAD UR51, UR4, UR12, UR51 ;  /* 0x0000000c043372a4 */ /* 0x000fd8000f8e0233 */
.L_x_19:
[----:B------:R-:W-:Y:S01]  /*1500*/  UISETP.NE.AND UP0, UPT, UR18, 0x2, UPT ;  /* 0x000000021200788c */ /* 0x000fe2000bf05270 */
[----:B------:R-:W-:Y:S09]  /*1510*/  BRA.U !UP6, `(.L_x_20) ;  /* 0x000000010e0c7547 */ /* 0x000ff2000b800000 */
[----:B------:R-:W-:Y:S01]  /*1520*/  UCGABAR_WAIT ;  /* 0x0000000000007dc7 */ /* 0x000fe20008000000 */
[----:B------:R-:W-:Y:S01]  /*1530*/  CCTL.IVALL ;  /* 0x00000000ff00798f */ /* 0x000fe20002000000 */
[----:B------:R-:W-:Y:S05]  /*1540*/  BRA `(.L_x_21) ;  /* 0x0000000000047947 */ /* 0x000fea0003800000 */
.L_x_20:
[----:B------:R-:W-:Y:S06]  /*1550*/  BAR.SYNC.DEFER_BLOCKING 0x0 ;  /* 0x0000000000007b1d */ /* 0x000fec0000010000 */
.L_x_21:
[----:B------:R-:W-:Y:S05]  /*1560*/  BRA.U UP0, `(.L_x_22) ;  /* 0x0000001d00bc7547 */ /* 0x000fea000b800000 */
[----:B------:R-:W1:Y:S01]  /*1570*/  LDCU UR5, c[0x0][0x388] ;  /* 0x00007100ff0577ac */ /* 0x000e620008000800 */
[----:B------:R-:W-:Y:S01]  /*1580*/  PLOP3.LUT P1, PT, PT, PT, UP3, 0x80, 0x8 ;  /* 0x000000000008781c */ /* 0x000fe20003f2f038 */
[----:B------:R-:W-:Y:S01]  /*1590*/  IMAD.MOV.U32 R3, RZ, RZ, 0x1 ;  /* 0x00000001ff037424 */ /* 0x000fe200078e00ff */
[----:B------:R-:W-:Y:S01]  /*15a0*/  ISETP.EQ.OR P2, PT, R0, RZ, P3 ;  /* 0x000000ff0000720c */ /* 0x000fe20001f42670 */
[----:B------:R-:W2:Y:S01]  /*15b0*/  LDCU UR8, c[0x0][0x38c] ;  /* 0x00007180ff0877ac */ /* 0x000ea20008000800 */
[----:B------:R-:W-:Y:S01]  /*15c0*/  PLOP3.LUT P1, PT, P1, PT, PT, 0x8, 0x80 ;  /* 0x000000000080781c */ /* 0x000fe20000f2e170 */
[----:B------:R-:W-:Y:S01]  /*15d0*/  IMAD.MOV.U32 R2, RZ, RZ, RZ ;  /* 0x000000ffff027224 */ /* 0x000fe200078e00ff */
[----:B------:R-:W3:Y:S01]  /*15e0*/  LDCU.64 UR6, c[0x0][0x390] ;  /* 0x00007200ff0677ac */ /* 0x000ee20008000a00 */
[----:B------:R-:W-:Y:S02]  /*15f0*/  UISETP.NE.AND UP1, UPT, UR18, URZ, UPT ;  /* 0x000000ff1200728c */ /* 0x000fe4000bf25270 */
[----:B------:R-:W-:Y:S01]  /*1600*/  USEL UR49, URZ, 0x1, UP5 ;  /* 0x00000001ff317887 */ /* 0x000fe2000a800000 */
[----:B------:R-:W4:Y:S01]  /*1610*/  LDCU UR65, c[0x0][0x370] ;  /* 0x00006e00ff4177ac */ /* 0x000f220008000800 */
[----:B-1----:R-:W-:Y:S01]  /*1620*/  UIADD3 UR5, UPT, UPT, UR5, 0x1f, URZ ;  /* 0x0000001f05057890 */ /* 0x002fe2000fffe0ff */
[----:B------:R-:W1:Y:S03]  /*1630*/  LDCU.64 UR56, c[0x0][0x348] ;  /* 0x00006900ff3877ac */ /* 0x000e660008000a00 */
[----:B------:R-:W-:Y:S01]  /*1640*/  USHF.R.S32.HI UR4, URZ, 0x1f, UR5 ;  /* 0x0000001fff047899 */ /* 0x000fe20008011405 */
[----:B------:R-:W1:Y:S03]  /*1650*/  LDCU UR64, c[0x0][0x374] ;  /* 0x00006e80ff4077ac */ /* 0x000e660008000800 */
[----:B------:R-:W-:-:S02]  /*1660*/  ULEA.HI UR4, UR4, UR5, URZ, 0x5 ;  /* 0x0000000504047291 */ /* 0x000fc4000f8f28ff */
[----:B------:R-:W-:Y:S02]  /*1670*/  USEL UR49, UR49, 0x2, UP1 ;  /* 0x0000000231317887 */ /* 0x000fe40008800000 */
[----:B------:R-:W-:Y:S01]  /*1680*/  USHF.R.S32.HI UR4, URZ, 0x5, UR4 ;  /* 0x00000005ff047899 */ /* 0x000fe20008011404 */
[----:B------:R-:W-:Y:S01]  /*1690*/  UMOV UR44, URZ ;  /* 0x000000ff002c7c82 */ /* 0x000fe20008000000 */
[----:B------:R-:W-:Y:S02]  /*16a0*/  UMOV UR30, URZ ;  /* 0x000000ff001e7c82 */ /* 0x000fe40008000000 */
[----:B--2---:R-:W-:Y:S01]  /*16b0*/  UIMAD UR4, UR4, UR8, URZ ;  /* 0x00000008040472a4 */ /* 0x004fe2000f8e02ff */
[----:B------:R-:W-:-:S03]  /*16c0*/  UMOV UR54, URZ ;  /* 0x000000ff00367c82 */ /* 0x000fc60008000000 */
[----:B---3--:R-:W-:-:S04]  /*16d0*/  UIMAD UR4, UR4, UR6, URZ ;  /* 0x00000006040472a4 */ /* 0x008fc8000f8e02ff */
[----:B------:R-:W-:-:S04]  /*16e0*/  UIMAD UR66, UR4, UR7, URZ ;  /* 0x00000007044272a4 */ /* 0x000fc8000f8e02ff */
[----:B------:R-:W-:Y:S02]  /*16f0*/  UISETP.NE.AND UP2, UPT, UR66, URZ, UPT ;  /* 0x000000ff4200728c */ /* 0x000fe4000bf45270 */
[----:B------:R-:W-:-:S04]  /*1700*/  UISETP.LT.U32.AND UP0, UPT, UR66, 0xc, UPT ;  /* 0x0000000c4200788c */ /* 0x000fc8000bf01070 */
[----:B------:R-:W-:-:S04]  /*1710*/  USEL UR4, UR66, 0xc, UP0 ;  /* 0x0000000c42047887 */ /* 0x000fc80008000000 */
[----:B------:R-:W-:Y:S02]  /*1720*/  UIADD3 UR5, UPT, UPT, UR4, -0x1, URZ ;  /* 0xffffffff04057890 */ /* 0x000fe4000fffe0ff */
[----:B------:R-:W-:Y:S02]  /*1730*/  @!UP2 UIADD3 UR5, UPT, UPT, UR4, URZ, URZ ;  /* 0x000000ff0405a290 */ /* 0x000fe4000fffe0ff */
[----:B------:R-:W-:Y:S02]  /*1740*/  UIADD3 UR63, UPT, UPT, UR66, -UR4, URZ ;  /* 0x80000004423f7290 */ /* 0x000fe4000fffe0ff */
[----:B-1--4-:R-:W-:-:S12]  /*1750*/  UIADD3 UR67, UPT, UPT, UR5, 0x1, URZ ;  /* 0x0000000105437890 */ /* 0x012fd8000fffe0ff */
.L_x_40:
[----:B------:R-:W1:Y:S01]  /*1760*/  S2UR UR41, SR_CgaCtaId ;  /* 0x00000000002979c3 */ /* 0x000e620000008800 */
[----:B------:R-:W-:Y:S01]  /*1770*/  UMOV UR4, 0x400 ;  /* 0x0000040000047882 */ /* 0x000fe20000000000 */
[----:B------:R-:W-:Y:S01]  /*1780*/  SHF.L.U32 R0, R3, 0x1f, RZ ;  /* 0x0000001f03007819 */ /* 0x000fe200000006ff */
[----:B------:R-:W-:Y:S02]  /*1790*/  UISETP.NE.AND UP0, UPT, UR66, URZ, UPT ;  /* 0x000000ff4200728c */ /* 0x000fe4000bf05270 */
[----:B------:R-:W-:Y:S02]  /*17a0*/  USHF.L.U32 UR48, UR51, 0x6, URZ ;  /* 0x0000000633307899 */ /* 0x000fe400080006ff */
[----:B------:R-:W-:Y:S01]  /*17b0*/  USHF.L.U32 UR34, UR23, 0x6, URZ ;  /* 0x0000000617227899 */ /* 0x000fe200080006ff */
[----:B------:R-:W-:Y:S01]  /*17c0*/  UMOV UR31, URZ ;  /* 0x000000ff001f7c82 */ /* 0x000fe20008000000 */
[----:B------:R-:W-:Y:S01]  /*17d0*/  UMOV UR38, URZ ;  /* 0x000000ff00267c82 */ /* 0x000fe20008000000 */
[----:B------:R-:W-:Y:S01]  /*17e0*/  UMOV UR37, URZ ;  /* 0x000000ff00257c82 */ /* 0x000fe20008000000 */
[----:B------:R-:W-:Y:S01]  /*17f0*/  UMOV UR36, URZ ;  /* 0x000000ff00247c82 */ /* 0x000fe20008000000 */
[----:B-1----:R-:W-:-:S04]  /*1800*/  ULEA UR41, UR41, UR4, 0x18 ;  /* 0x0000000429297291 */ /* 0x002fc8000f8ec0ff */
[----:B------:R-:W-:-:S09]  /*1810*/  ULEA UR4, UR44, UR41, 0x3 ;  /* 0x000000292c047291 */ /* 0x000fd2000f8e18ff */
[----:B------:R1:W2:Y:S01]  /*1820*/  SYNCS.PHASECHK.TRANS64.TRYWAIT P0, [UR4+0x60], R0 ;  /* 0x00006000ff0075a7 */ /* 0x0002a20008001104 */
[----:B------:R-:W-:Y:S05]  /*1830*/  BRA.U !UP0, `(.L_x_23) ;  /* 0x0000000508c87547 */ /* 0x000fea000b800000 */
[----:B------:R-:W3:Y:S01]  /*1840*/  LDCU.128 UR12, c[0x0][0x480] ;  /* 0x00009000ff0c77ac */ /* 0x000ee20008000c00 */
[----:B------:R-:W4:Y:S01]  /*1850*/  LDCU.128 UR8, c[0x0][0x490] ;  /* 0x00009200ff0877ac */ /* 0x000f220008000c00 */
[----:B------:R-:W1:Y:S01]  /*1860*/  LDCU.64 UR26, c[0x0][0x4c0] ;  /* 0x00009800ff1a77ac */ /* 0x000e620008000a00 */
[----:B------:R-:W1:Y:S01]  /*1870*/  LDCU.64 UR16, c[0x0][0x4f0] ;  /* 0x00009e00ff1077ac */ /* 0x000e620008000a00 */
[----:B------:R-:W1:Y:S01]  /*1880*/  LDCU UR19, c[0x0][0x4ec] ;  /* 0x00009d80ff1377ac */ /* 0x000e620008000800 */
[----:B---3--:R-:W-:Y:S02]  /*1890*/  UIMAD.WIDE.U32 UR4, UR48, UR13, URZ ;  /* 0x0000000d300472a5 */ /* 0x008fe4000f8e00ff */
[----:B------:R-:W-:Y:S02]  /*18a0*/  UISETP.NE.AND UP0, UPT, UR12, 0x1, UPT ;  /* 0x000000010c00788c */ /* 0x000fe4000bf05270 */
[----:B------:R-:W-:Y:S02]  /*18b0*/  USHF.R.U32.HI UR5, URZ, UR14, UR5 ;  /* 0x0000000eff057299 */ /* 0x000fe40008011605 */
[----:B------:R-:W-:-:S02]  /*18c0*/  UIADD3 UR54, UPT, UPT, UR67, UR30, URZ ;  /* 0x0000001e43367290 */ /* 0x000fc4000fffe0ff */
[----:B------:R-:W-:Y:S02]  /*18d0*/  USEL UR5, UR48, UR5, !UP0 ;  /* 0x0000000530057287 */ /* 0x000fe4000c000000 */
[----:B------:R-:W-:Y:S02]  /*18e0*/  UISETP.NE.AND UP0, UPT, UR15, 0x1, UPT ;  /* 0x000000010f00788c */ /* 0x000fe4000bf05270 */
[----:B----4-:R-:W-:Y:S01]  /*18f0*/  UIMAD.WIDE.U32 UR6, UR5, UR8, URZ ;  /* 0x00000008050672a5 */ /* 0x010fe2000f8e00ff */
[----:B------:R-:W3:Y:S01]  /*1900*/  LDCU UR8, c[0x0][0x4a0] ;  /* 0x00009400ff0877ac */ /* 0x000ee20008000800 */
[----:B------:R-:W4:Y:S05]  /*1910*/  LDCU UR55, c[0x0][0x38c] ;  /* 0x00007180ff3777ac */ /* 0x000f2a0008000800 */
[----:B------:R-:W-:Y:S01]  /*1920*/  UMOV UR4, UR7 ;  /* 0x0000000700047c82 */ /* 0x000fe20008000000 */
[----:B------:R-:W1:Y:S01]  /*1930*/  LDCU.64 UR46, c[0x0][0x390] ;  /* 0x00007200ff2e77ac */ /* 0x000e620008000a00 */
[----:B------:R-:W-:Y:S01]  /*1940*/  USHF.R.U32.HI UR4, URZ, UR9, UR4 ;  /* 0x00000009ff047299 */ /* 0x000fe20008011604 */
[----:B------:R-:W4:Y:S03]  /*1950*/  LDCU UR9, c[0x0][0x4c8] ;  /* 0x00009900ff0977ac */ /* 0x000f260008000800 */
[----:B------:R-:W-:-:S02]  /*1960*/  USEL UR4, UR5, UR4, !UP0 ;  /* 0x0000000405047287 */ /* 0x000fc4000c000000 */
[----:B------:R-:W-:Y:S02]  /*1970*/  UISETP.NE.AND UP0, UPT, UR10, 0x1, UPT ;  /* 0x000000010a00788c */ /* 0x000fe4000bf05270 */
[----:B------:R-:W-:Y:S01]  /*1980*/  UIMAD.WIDE.U32 UR6, UR4, UR11, URZ ;  /* 0x0000000b040672a5 */ /* 0x000fe2000f8e00ff */
[----:B------:R-:W1:Y:S01]  /*1990*/  LDCU.64 UR24, c[0x0][0x4d0] ;  /* 0x00009a00ff1877ac */ /* 0x000e620008000a00 */
[----:B------:R-:W-:-:S05]  /*19a0*/  UMOV UR31, URZ ;  /* 0x000000ff001f7c82 */ /* 0x000fca0008000000 */
[----:B------:R-:W-:Y:S01]  /*19b0*/  UMOV UR6, UR7 ;  /* 0x0000000700067c82 */ /* 0x000fe20008000000 */
[----:B------:R-:W-:Y:S02]  /*19c0*/  UIADD3 UR7, UPT, UPT, -UR4, URZ, URZ ;  /* 0x000000ff04077290 */ /* 0x000fe4000fffe1ff */
[----:B---3--:R-:W-:Y:S02]  /*19d0*/  USHF.R.U32.HI UR6, URZ, UR8, UR6 ;  /* 0x00000008ff067299 */ /* 0x008fe40008011606 */
[----:B------:R-:W-:Y:S02]  /*19e0*/  UIADD3 UR8, UPT, UPT, -UR5, URZ, URZ ;  /* 0x000000ff05087290 */ /* 0x000fe4000fffe1ff */
[----:B------:R-:W-:Y:S02]  /*19f0*/  USEL UR22, UR4, UR6, !UP0 ;  /* 0x0000000604167287 */ /* 0x000fe4000c000000 */
[----:B------:R-:W-:Y:S02]  /*1a00*/  UIMAD UR7, UR15, UR7, UR5 ;  /* 0x000000070f0772a4 */ /* 0x000fe4000f8e0205 */
[----:B------:R-:W-:-:S02]  /*1a10*/  UIADD3 UR6, UPT, UPT, -UR22, URZ, URZ ;  /* 0x000000ff16067290 */ /* 0x000fc4000fffe1ff */
[----:B------:R-:W-:Y:S02]  /*1a20*/  UIMAD UR8, UR12, UR8, UR48 ;  /* 0x000000080c0872a4 */ /* 0x000fe4000f8e0230 */
[----:B------:R-:W-:Y:S02]  /*1a30*/  UIMAD UR21, UR10, UR6, UR4 ;  /* 0x000000060a1572a4 */ /* 0x000fe4000f8e0204 */
[----:B-1----:R-:W-:Y:S01]  /*1a40*/  UIMAD UR20, UR7, UR27, UR16 ;  /* 0x0000001b071472a4 */ /* 0x002fe2000f8e0210 */
[----:B------:R-:W1:Y:S04]  /*1a50*/  LDCU UR15, c[0x0][0x4cc] ;  /* 0x00009980ff0f77ac */ /* 0x000e680008000800 */
[----:B------:R-:W3:Y:S01]  /*1a60*/  LDCU UR6, c[0x0][0x500] ;  /* 0x0000a000ff0677ac */ /* 0x000ee20008000800 */
[----:B------:R-:W1:Y:S01]  /*1a70*/  LDCU.64 UR4, c[0x0][0x4f8] ;  /* 0x00009f00ff0477ac */ /* 0x000e620008000a00 */
[----:B------:R-:W-:-:S02]  /*1a80*/  UIADD3 UR10, UPT, UPT, UR34, 0x20, URZ ;  /* 0x00000020220a7890 */ /* 0x000fc4000fffe0ff */
[----:B------:R-:W-:Y:S02]  /*1a90*/  UIMAD UR19, UR8, UR26, UR19 ;  /* 0x0000001a081372a4 */ /* 0x000fe4000f8e0213 */
[----:B----4-:R-:W-:Y:S01]  /*1aa0*/  UIMAD UR21, UR21, UR9, UR17 ;  /* 0x00000009151572a4 */ /* 0x010fe2000f8e0211 */
[----:B------:R-:W-:Y:S01]  /*1ab0*/  UMOV UR7, UR44 ;  /* 0x0000002c00077c82 */ /* 0x000fe20008000000 */
[----:B------:R-:W-:Y:S01]  /*1ac0*/  UMOV UR36, URZ ;  /* 0x000000ff00247c82 */ /* 0x000fe20008000000 */
[----:B------:R-:W-:Y:S01]  /*1ad0*/  UMOV UR37, URZ ;  /* 0x000000ff00257c82 */ /* 0x000fe20008000000 */
[----:B------:R-:W-:-:S08]  /*1ae0*/  UMOV UR38, URZ ;  /* 0x000000ff00267c82 */ /* 0x000fd00008000000 */
.L_x_29:
[----:B------:R-:W-:Y:S01]  /*1af0*/  @!P3 MOV R4, 0x4000 ;  /* 0x000040000004b802 */ /* 0x000fe20000000f00 */
[----:B------:R-:W-:Y:S01]  /*1b00*/  ULEA UR17, UR7, UR41, 0x3 ;  /* 0x0000002907117291 */ /* 0x000fe2000f8e18ff */
[----:B--2---:R-:W-:Y:S11]  /*1b10*/  @P0 BRA `(.L_x_24) ;  /* 0x00000000000c0947 */ /* 0x004ff60003800000 */
[----:B------:R-:W-:Y:S04]  /*1b20*/  SHF.L.U32 R5, R3, 0x1f, RZ ;  /* 0x0000001f03057819 */ /* 0x000fe800000006ff */
[----:B------:R-:W2:Y:S02]  /*1b30*/  SYNCS.PHASECHK.TRANS64.TRYWAIT P0, [UR17+0x60], R5 ;  /* 0x00006005ff0075a7 */ /* 0x000ea40008001111 */
[----:B--2---:R-:W-:Y:S05]  /*1b40*/  @!P0 BRA `(.L_x_25) ;  /* 0x0000006800348947 */ /* 0x004fea0003800000 */
.L_x_24:
[----:B------:R4:W-:Y:S01]  /*1b50*/  @!P3 SYNCS.ARRIVE.TRANS64 RZ, [UR17], R4 ;  /* 0x00000004ffffb9a7 */ /* 0x0009e20008000011 */
[----:B------:R-:W-:Y:S04]  /*1b60*/  ULOP3.LUT UR8, UR49, 0x2, URZ, 0xfc, !UPT ;  /* 0x0000000231087892 */ /* 0x000fe8000f8efcff */
[----:B------:R-:W-:Y:S09]  /*1b70*/  UISETP.NE.AND UP0, UPT, UR8, 0x2, UPT ;  /* 0x000000020800788c */ /* 0x000ff2000bf05270 */
[----:B------:R-:W-:Y:S05]  /*1b80*/  BRA.U UP0, `(.L_x_26) ;  /* 0x0000000100047547 */ /* 0x000fea000b800000 */
[----:B-1-3--:R-:W-:Y:S05]  /*1b90*/  BPT.TRAP 0x1 ;  /* 0x000000040000795c */ /* 0x00afea0000300000 */
.L_x_26:
[----:B------:R-:W-:Y:S04]  /*1ba0*/  BSSY.RECONVERGENT B0, `(.L_x_27) ;  /* 0x0000003000007945 */ /* 0x000fe80003800200 */
[----:B------:R-:W-:Y:S05]  /*1bb0*/  @P2 BRA `(.L_x_28) ;  /* 0x0000000000042947 */ /* 0x000fea0003800000 */
[----:B-1-3--:R-:W-:Y:S05]  /*1bc0*/  BPT.TRAP 0x1 ;  /* 0x000000040000795c */ /* 0x00afea0000300000 */
.L_x_28:
[----:B-1-3--:R-:W-:Y:S05]  /*1bd0*/  BSYNC.RECONVERGENT B0 ;  /* 0x0000000000007941 */ /* 0x00afea0003800200 */
.L_x_27:
[----:B------:R-:W-:Y:S02]  /*1be0*/  UIADD3 UR8, UPT, UPT, UR7, 0x1, URZ ;  /* 0x0000000107087890 */ /* 0x000fe4000fffe0ff */
[----:B------:R-:W-:Y:S02]  /*1bf0*/  UIMAD UR11, UR36, UR15, UR4 ;  /* 0x0000000f240b72a4 */ /* 0x000fe4000f8e0204 */
[----:B------:R-:W-:Y:S02]  /*1c00*/  UISETP.NE.AND UP0, UPT, UR8, 0xc, UPT ;  /* 0x0000000c0800788c */ /* 0x000fe4000bf05270 */
[----:B------:R-:W-:Y:S02]  /*1c10*/  ULEA UR27, UR7, UR53, 0xb ;  /* 0x00000035071b7291 */ /* 0x000fe4000f8e58ff */
[----:B------:R-:W-:Y:S02]  /*1c20*/  USEL UR9, URZ, 0x1, UP0 ;  /* 0x00000001ff097887 */ /* 0x000fe40008000000 */
[----:B------:R-:W-:Y:S02]  /*1c30*/  USEL UR44, UR8, URZ, UP0 ;  /* 0x000000ff082c7287 */ /* 0x000fe40008000000 */
[----:B------:R-:W-:Y:S02]  /*1c40*/  ULEA UR16, UR7, UR41, 0xd ;  /* 0x0000002907107291 */ /* 0x000fe4000f8e68ff */
[----:B------:R-:W-:Y:S01]  /*1c50*/  ULEA UR8, UR44, UR41, 0x3 ;  /* 0x000000292c087291 */ /* 0x000fe2000f8e18ff */
[----:B------:R-:W-:Y:S01]  /*1c60*/  LOP3.LUT R3, R3, UR9, RZ, 0x3c, !PT ;  /* 0x0000000903037c12 */ /* 0x000fe2000f8e3cff */
[----:B------:R-:W-:Y:S02]  /*1c70*/  UIADD3 UR42, UP1, UPT, UR56, 0x80, URZ ;  /* 0x00000080382a7890 */ /* 0x000fe4000ff3e0ff */
[----:B------:R-:W-:Y:S01]  /*1c80*/  USHF.L.U32 UR18, UR31, 0x5, URZ ;  /* 0x000000051f127899 */ /* 0x000fe200080006ff */
[----:B--2---:R-:W-:Y:S01]  /*1c90*/  SHF.L.U32 R0, R3, 0x1f, RZ ;  /* 0x0000001f03007819 */ /* 0x004fe200000006ff */
[----:B------:R-:W-:Y:S02]  /*1ca0*/  UIADD3.X UR43, UPT, UPT, URZ, UR57, URZ, UP1, !UPT ;  /* 0x00000039ff2b7290 */ /* 0x000fe40008ffe4ff */
[----:B------:R-:W-:Y:S01]  /*1cb0*/  UIADD3 UR16, UPT, UPT, UR16, 0x6800, URZ ;  /* 0x0000680010107890 */ /* 0x000fe2000fffe0ff */
[----:B------:R1:W2:Y:S01]  /*1cc0*/  SYNCS.PHASECHK.TRANS64.TRYWAIT P0, [UR8+0x60], R0 ;  /* 0x00006000ff0075a7 */ /* 0x0002a20008001108 */
[----:B------:R-:W-:Y:S02]  /*1cd0*/  UIMAD UR8, UR37, UR24, UR5 ;  /* 0x00000018250872a4 */ /* 0x000fe4000f8e0205 */
[----:B------:R-:W-:Y:S02]  /*1ce0*/  UIMAD UR7, UR38, UR25, UR6 ;  /* 0x00000019260772a4 */ /* 0x000fe4000f8e0206 */
[----:B------:R-:W-:Y:S02]  /*1cf0*/  ULEA UR8, UR8, UR11, 0x5 ;  /* 0x0000000b08087291 */ /* 0x000fe4000f8e28ff */
[----:B------:R-:W-:Y:S02]  /*1d00*/  UIADD3 UR28, UP0, UPT, UR56, 0x200, URZ ;  /* 0x00000200381c7890 */ /* 0x000fe4000ff1e0ff */
[----:B------:R-:W-:Y:S02]  /*1d10*/  ULEA UR7, UR7, UR8, 0xa ;  /* 0x0000000807077291 */ /* 0x000fe4000f8e50ff */
[----:B------:R-:W-:Y:S02]  /*1d20*/  ULEA UR27, UR27, UR41, 0x2 ;  /* 0x000000291b1b7291 */ /* 0x000fe4000f8e10ff */
[----:B------:R-:W-:Y:S02]  /*1d30*/  UPRMT UR7, UR7, 0x5410, URZ ;  /* 0x0000541007077896 */ /* 0x000fe400080000ff */
[----:B------:R-:W-:Y:S02]  /*1d40*/  UIADD3.X UR29, UPT, UPT, URZ, UR57, URZ, UP0, !UPT ;  /* 0x00000039ff1d7290 */ /* 0x000fe400087fe4ff */
[----:B------:R-:W-:Y:S02]  /*1d50*/  ULOP3.LUT UR35, UR52, UR18, URZ, 0xfc, !UPT ;  /* 0x0000001234237292 */ /* 0x000fe4000f8efcff */
[----:B------:R-:W-:Y:S02]  /*1d60*/  UIADD3 UR32, UPT, UPT, UR27, 0x1e800, URZ ;  /* 0x0001e8001b207890 */ /* 0x000fe4000fffe0ff */
[----:B------:R-:W-:Y:S01]  /*1d70*/  UIADD3 UR8, UPT, UPT, UR27, 0x1f800, URZ ;  /* 0x0001f8001b087890 */ /* 0x000fe2000fffe0ff */
[----:B------:R3:W-:Y:S01]  /*1d80*/  UTMALDG.5D.IM2COL [UR16], [UR42], UR7 ;  /* 0x000000102a0073b4 */ /* 0x0007e20008060007 */
[----:B------:R-:W-:Y:S02]  /*1d90*/  UIADD3 UR40, UPT, UPT, UR36, 0x1, URZ ;  /* 0x0000000124287890 */ /* 0x000fe4000fffe0ff */
[----:B------:R-:W-:Y:S02]  /*1da0*/  UIADD3 UR26, UPT, UPT, UR37, 0x1, URZ ;  /* 0x00000001251a7890 */ /* 0x000fe4000fffe0ff */
[----:B------:R-:W-:Y:S02]  /*1db0*/  UISETP.NE.AND UP2, UPT, UR40, UR55, UPT ;  /* 0x000000372800728c */ /* 0x000fe4000bf45270 */
[----:B------:R-:W-:Y:S02]  /*1dc0*/  UIADD3 UR23, UPT, UPT, UR38, 0x1, URZ ;  /* 0x0000000126177890 */ /* 0x000fe4000fffe0ff */
[----:B------:R-:W-:Y:S01]  /*1dd0*/  UIADD3 UR30, UPT, UPT, UR30, 0x1, URZ ;  /* 0x000000011e1e7890 */ /* 0x000fe2000fffe0ff */
[----:B------:R-:W-:Y:S01]  /*1de0*/  UMOV UR45, 0x30000 ;  /* 0x00030000002d7882 */ /* 0x000fe20000000000 */
[----:B------:R-:W-:Y:S01]  /*1df0*/  UMOV UR50, 0x0 ;  /* 0x0000000000327882 */ /* 0x000fe20000000000 */
[----:B------:R-:W-:Y:S01]  /*1e00*/  UMOV UR51, 0x10000000 ;  /* 0x1000000000337882 */ /* 0x000fe20000000000 */
[----:B------:R-:W-:Y:S01]  /*1e10*/  UMOV UR33, UR17 ;  /* 0x0000001100217c82 */ /* 0x000fe20008000000 */
[----:B------:R-:W-:Y:S02]  /*1e20*/  UMOV UR12, UR36 ;  /* 0x00000024000c7c82 */ /* 0x000fe40008000000 */
[----:B------:R-:W-:Y:S01]  /*1e30*/  @UP2 UIADD3 UR26, UPT, UPT, UR37, URZ, URZ ;  /* 0x000000ff251a2290 */ /* 0x000fe2000fffe0ff */
[----:B------:R4:W-:Y:S01]  /*1e40*/  UTMALDG.5D.MULTICAST [UR32], [UR28], UR45, desc[UR50] ;  /* 0x000032201c0073b4 */ /* 0x0009e2000802182d */
[----:B------:R-:W-:Y:S01]  /*1e50*/  UMOV UR13, UR37 ;  /* 0x00000025000d7c82 */ /* 0x000fe20008000000 */
[----:B------:R-:W-:Y:S01]  /*1e60*/  UMOV UR14, UR38 ;  /* 0x00000026000e7c82 */ /* 0x000fe20008000000 */
[----:B------:R-:W-:Y:S01]  /*1e70*/  UISETP.NE.AND UP1, UPT, UR26, UR46, UPT ;  /* 0x0000002e1a00728c */ /* 0x000fe2000bf25270 */
[----:B------:R-:W-:Y:S01]  /*1e80*/  UMOV UR9, UR17 ;  /* 0x0000001100097c82 */ /* 0x000fe20008000000 */
[----:B------:R-:W-:Y:S02]  /*1e90*/  UMOV UR11, UR35 ;  /* 0x00000023000b7c82 */ /* 0x000fe40008000000 */
[----:B------:R1:W-:Y:S07]  /*1ea0*/  UTMALDG.5D.MULTICAST [UR8], [UR28], UR45, desc[UR50] ;  /* 0x000032081c0073b4 */ /* 0x0003ee000802182d */
[----:B------:R-:W-:Y:S04]  /*1eb0*/  @UP1 UIADD3 UR23, UPT, UPT, UR38, URZ, URZ ;  /* 0x000000ff26171290 */ /* 0x000fe8000fffe0ff */
[----:B------:R-:W-:Y:S01]  /*1ec0*/  UISETP.NE.AND UP0, UPT, UR23, UR47, UPT ;  /* 0x0000002f1700728c */ /* 0x000fe2000bf05270 */
[----:B---3--:R-:W-:Y:S03]  /*1ed0*/  UMOV UR7, UR44 ;  /* 0x0000002c00077c82 */ /* 0x008fe60008000000 */
[----:B----4-:R-:W-:Y:S02]  /*1ee0*/  USEL UR38, UR23, URZ, UP0 ;  /* 0x000000ff17267287 */ /* 0x010fe40008000000 */
[----:B------:R-:W-:Y:S02]  /*1ef0*/  USEL UR36, UR40, URZ, UP2 ;  /* 0x000000ff28247287 */ /* 0x000fe40009000000 */
[----:B------:R-:W-:Y:S02]  /*1f00*/  USEL UR37, UR26, URZ, UP1 ;  /* 0x000000ff1a257287 */ /* 0x000fe40008800000 */
[----:B-1----:R-:W-:Y:S02]  /*1f10*/  UIADD3 UR8, UPT, UPT, UR31, 0x1, URZ ;  /* 0x000000011f087890 */ /* 0x002fe4000fffe0ff */
[----:B------:R-:W-:Y:S02]  /*1f20*/  @UP0 UIADD3 UR8, UPT, UPT, UR31, URZ, URZ ;  /* 0x000000ff1f080290 */ /* 0x000fe4000fffe0ff */
[----:B------:R-:W-:Y:S05]  /*1f30*/  UISETP.NE.AND UP0, UPT, UR30, UR54, UPT ;  /* 0x000000361e00728c */ /* 0x000fea000bf05270 */
[----:B------:R-:W-:Y:S04]  /*1f40*/  UMOV UR31, UR8 ;  /* 0x00000008001f7c82 */ /* 0x000fe80008000000 */
[----:B------:R-:W-:Y:S05]  /*1f50*/  BRA.U UP0, `(.L_x_29) ;  /* 0xfffffff900e47547 */ /* 0x000fea000b83ffff */
.L_x_23:
[----:B------:R-:W-:Y:S01]  /*1f60*/  ULEA UR4, UR44, UR41, 0x3 ;  /* 0x000000292c047291 */ /* 0x000fe2000f8e18ff */
[----:B-1----:R-:W-:Y:S01]  /*1f70*/  SHF.L.U32 R0, R3, 0x1f, RZ ;  /* 0x0000001f03007819 */ /* 0x002fe200000006ff */
[----:B------:R-:W-:Y:S01]  /*1f80*/  @!P1 SYNCS.ARRIVE.TRANS64.A1T0 RZ, [UR41+0xf8], RZ ;  /* 0x0000f8ffffff99a7 */ /* 0x000fe20008100029 */
[----:B------:R-:W-:-:S06]  /*1f90*/  UISETP.GE.AND UP0, UPT, UR63, 0x1, UPT ;  /* 0x000000013f00788c */ /* 0x000fcc000bf06270 */
[----:B--2---:R1:W2:Y:S03]  /*1fa0*/  SYNCS.PHASECHK.TRANS64.TRYWAIT P0, [UR4+0x60], R0 ;  /* 0x00006000ff0075a7 */ /* 0x0042a60008001104 */
[----:B------:R-:W-:Y:S05]  /*1fb0*/  BRA.U !UP0, `(.L_x_30) ;  /* 0x0000000508d07547 */ /* 0x000fea000b800000 */
[----:B------:R-:W3:Y:S01]  /*1fc0*/  LDCU.128 UR8, c[0x0][0x480] ;  /* 0x00009000ff0877ac */ /* 0x000ee20008000c00 */
[----:B------:R-:W4:Y:S01]  /*1fd0*/  LDCU.128 UR16, c[0x0][0x490] ;  /* 0x00009200ff1077ac */ /* 0x000f220008000c00 */
[----:B------:R-:W1:Y:S01]  /*1fe0*/  LDCU.64 UR20, c[0x0][0x4c0] ;  /* 0x00009800ff1477ac */ /* 0x000e620008000a00 */
[----:B------:R-:W1:Y:S01]  /*1ff0*/  LDCU UR13, c[0x0][0x4c8] ;  /* 0x00009900ff0d77ac */ /* 0x000e620008000800 */
[----:B------:R-:W-:Y:S02]  /*2000*/  UIADD3 UR54, UPT, UPT, UR63, UR54, URZ ;  /* 0x000000363f367290 */ /* 0x000fe4000fffe0ff */
[----:B---3--:R-:W-:Y:S02]  /*2010*/  UIMAD.WIDE.U32 UR4, UR48, UR9, URZ ;  /* 0x00000009300472a5 */ /* 0x008fe4000f8e00ff */
[----:B------:R-:W-:Y:S02]  /*2020*/  UISETP.NE.AND UP0, UPT, UR8, 0x1, UPT ;  /* 0x000000010800788c */ /* 0x000fe4000bf05270 */
[----:B------:R-:W-:Y:S01]  /*2030*/  USHF.R.U32.HI UR5, URZ, UR10, UR5 ;  /* 0x0000000aff057299 */ /* 0x000fe20008011605 */
[----:B------:R-:W3:Y:S03]  /*2040*/  LDCU UR9, c[0x0][0x4a0] ;  /* 0x00009400ff0977ac */ /* 0x000ee60008000800 */
[----:B------:R-:W-:-:S02]  /*2050*/  USEL UR5, UR48, UR5, !UP0 ;  /* 0x0000000530057287 */ /* 0x000fc4000c000000 */
[----:B------:R-:W-:Y:S02]  /*2060*/  UISETP.NE.AND UP0, UPT, UR11, 0x1, UPT ;  /* 0x000000010b00788c */ /* 0x000fe4000bf05270 */
[----:B----4-:R-:W-:Y:S01]  /*2070*/  UIMAD.WIDE.U32 UR6, UR5, UR16, URZ ;  /* 0x00000010050672a5 */ /* 0x010fe2000f8e00ff */
[----:B------:R-:W1:Y:S01]  /*2080*/  LDCU UR10, c[0x0][0x4ec] ;  /* 0x00009d80ff0a77ac */ /* 0x000e620008000800 */
[----:B------:R-:W4:Y:S05]  /*2090*/  LDCU UR62, c[0x0][0x38c] ;  /* 0x00007180ff3e77ac */ /* 0x000f2a0008000800 */
[----:B------:R-:W-:Y:S01]  /*20a0*/  UMOV UR4, UR7 ;  /* 0x0000000700047c82 */ /* 0x000fe20008000000 */
[----:B------:R-:W1:Y:S01]  /*20b0*/  LDCU UR23, c[0x0][0x4cc] ;  /* 0x00009980ff1777ac */ /* 0x000e620008000800 */
[----:B------:R-:W-:Y:S01]  /*20c0*/  USHF.R.U32.HI UR4, URZ, UR17, UR4 ;  /* 0x00000011ff047299 */ /* 0x000fe20008011604 */
[----:B------:R-:W4:Y:S03]  /*20d0*/  LDCU.64 UR16, c[0x0][0x4f0] ;  /* 0x00009e00ff1077ac */ /* 0x000f260008000a00 */
[----:B------:R-:W-:-:S02]  /*20e0*/  USEL UR4, UR5, UR4, !UP0 ;  /* 0x0000000405047287 */ /* 0x000fc4000c000000 */
[----:B------:R-:W-:Y:S02]  /*20f0*/  UISETP.NE.AND UP0, UPT, UR18, 0x1, UPT ;  /* 0x000000011200788c */ /* 0x000fe4000bf05270 */
[----:B------:R-:W-:Y:S01]  /*2100*/  UIMAD.WIDE.U32 UR6, UR4, UR19, URZ ;  /* 0x00000013040672a5 */ /* 0x000fe2000f8e00ff */
[----:B------:R-:W1:Y:S01]  /*2110*/  LDCU.64 UR50, c[0x0][0x390] ;  /* 0x00007200ff3277ac */ /* 0x000e620008000a00 */
[----:B------:R-:W1:Y:S05]  /*2120*/  LDCU.64 UR32, c[0x0][0x4d0] ;  /* 0x00009a00ff2077ac */ /* 0x000e6a0008000a00 */
[----:B------:R-:W-:Y:S01]  /*2130*/  UMOV UR6, UR7 ;  /* 0x0000000700067c82 */ /* 0x000fe20008000000 */
[----:B------:R-:W-:-:S02]  /*2140*/  UIADD3 UR7, UPT, UPT, -UR5, URZ, URZ ;  /* 0x000000ff05077290 */ /* 0x000fc4000fffe1ff */
[----:B---3--:R-:W-:Y:S02]  /*2150*/  USHF.R.U32.HI UR6, URZ, UR9, UR6 ;  /* 0x00000009ff067299 */ /* 0x008fe40008011606 */
[----:B------:R-:W-:Y:S02]  /*2160*/  UIMAD UR7, UR8, UR7, UR48 ;  /* 0x00000007080772a4 */ /* 0x000fe4000f8e0230 */
[----:B------:R-:W-:Y:S02]  /*2170*/  USEL UR14, UR4, UR6, !UP0 ;  /* 0x00000006040e7287 */ /* 0x000fe4000c000000 */
[----:B------:R-:W-:Y:S02]  /*2180*/  UIADD3 UR6, UPT, UPT, -UR4, URZ, URZ ;  /* 0x000000ff04067290 */ /* 0x000fe4000fffe1ff */
[----:B------:R-:W-:Y:S02]  /*2190*/  UIADD3 UR9, UPT, UPT, -UR14, URZ, URZ ;  /* 0x000000ff0e097290 */ /* 0x000fe4000fffe1ff */
[----:B------:R-:W-:-:S02]  /*21a0*/  UIMAD UR12, UR11, UR6, UR5 ;  /* 0x000000060b0c72a4 */ /* 0x000fc4000f8e0205 */
[----:B------:R-:W-:Y:S02]  /*21b0*/  UIMAD UR9, UR18, UR9, UR4 ;  /* 0x00000009120972a4 */ /* 0x000fe4000f8e0204 */
[----:B-1----:R-:W-:Y:S01]  /*21c0*/  UIMAD UR11, UR7, UR20, UR10 ;  /* 0x00000014070b72a4 */ /* 0x002fe2000f8e020a */
[----:B------:R-:W1:Y:S02]  /*21d0*/  LDCU.64 UR4, c[0x0][0x4f8] ;  /* 0x00009f00ff0477ac */ /* 0x000e640008000a00 */
[----:B------:R-:W3:Y:S01]  /*21e0*/  LDCU UR6, c[0x0][0x500] ;  /* 0x0000a000ff0677ac */ /* 0x000ee20008000800 */
[----:B------:R-:W-:Y:S02]  /*21f0*/  UIADD3 UR18, UPT, UPT, UR34, 0x20, URZ ;  /* 0x0000002022127890 */ /* 0x000fe4000fffe0ff */
[----:B----4-:R-:W-:Y:S02]  /*2200*/  UIMAD UR12, UR12, UR21, UR16 ;  /* 0x000000150c0c72a4 */ /* 0x010fe4000f8e0210 */
[----:B------:R-:W-:Y:S01]  /*2210*/  UIMAD UR13, UR9, UR13, UR17 ;  /* 0x0000000d090d72a4 */ /* 0x000fe2000f8e0211 */
[----:B------:R-:W-:Y:S01]  /*2220*/  UMOV UR48, UR63 ;  /* 0x0000003f00307c82 */ /* 0x000fe20008000000 */
[----:B------:R-:W-:-:S10]  /*2230*/  UMOV UR7, UR44 ;  /* 0x0000002c00077c82 */ /* 0x000fd40008000000 */
.L_x_36:
[----:B----4-:R-:W-:Y:S01]  /*2240*/  @!P3 MOV R4, 0x4000 ;  /* 0x000040000004b802 */ /* 0x010fe20000000f00 */
[----:B------:R-:W-:Y:S01]  /*2250*/  ULEA UR9, UR7, UR41, 0x3 ;  /* 0x0000002907097291 */ /* 0x000fe2000f8e18ff */
[----:B--2---:R-:W-:Y:S11]  /*2260*/  @P0 BRA `(.L_x_31) ;  /* 0x00000000000c0947 */ /* 0x004ff60003800000 */
[----:B------:R-:W-:Y:S04]  /*2270*/  SHF.L.U32 R5, R3, 0x1f, RZ ;  /* 0x0000001f03057819 */ /* 0x000fe800000006ff */
[----:B------:R-:W2:Y:S02]  /*2280*/  SYNCS.PHASECHK.TRANS64.TRYWAIT P0, [UR9+0x60], R5 ;  /* 0x00006005ff0075a7 */ /* 0x000ea40008001109 */
[----:B--2---:R-:W-:Y:S05]  /*2290*/  @!P0 BRA `(.L_x_32) ;  /* 0x0000006000788947 */ /* 0x004fea0003800000 */
.L_x_31:
[----:B------:R4:W-:Y:S01]  /*22a0*/  @!P3 SYNCS.ARRIVE.TRANS64 RZ, [UR9], R4 ;  /* 0x00000004ffffb9a7 */ /* 0x0009e20008000009 */
[----:B------:R-:W-:Y:S04]  /*22b0*/  ULOP3.LUT UR8, UR49, 0x2, URZ, 0xfc, !UPT ;  /* 0x0000000231087892 */ /* 0x000fe8000f8efcff */
[----:B------:R-:W-:Y:S09]  /*22c0*/  UISETP.NE.AND UP0, UPT, UR8, 0x2, UPT ;  /* 0x000000020800788c */ /* 0x000ff2000bf05270 */
[----:B------:R-:W-:Y:S05]  /*22d0*/  BRA.U UP0, `(.L_x_33) ;  /* 0x0000000100047547 */ /* 0x000fea000b800000 */
[----:B-1-3--:R-:W-:Y:S05]  /*22e0*/  BPT.TRAP 0x1 ;  /* 0x000000040000795c */ /* 0x00afea0000300000 */
.L_x_33:
[----:B------:R-:W-:Y:S04]  /*22f0*/  BSSY.RECONVERGENT B0, `(.L_x_34) ;  /* 0x0000003000007945 */ /* 0x000fe80003800200 */
[----:B------:R-:W-:Y:S05]  /*2300*/  @P2 BRA `(.L_x_35) ;  /* 0x0000000000042947 */ /* 0x000fea0003800000 */
[----:B-1-3--:R-:W-:Y:S05]  /*2310*/  BPT.TRAP 0x1 ;  /* 0x000000040000795c */ /* 0x00afea0000300000 */
.L_x_35:
[----:B-1-3--:R-:W-:Y:S05]  /*2320*/  BSYNC.RECONVERGENT B0 ;  /* 0x0000000000007941 */ /* 0x00afea0003800200 */
.L_x_34:
[----:B------:R-:W-:Y:S02]  /*2330*/  UIADD3 UR8, UPT, UPT, UR7, 0x1, URZ ;  /* 0x0000000107087890 */ /* 0x000fe4000fffe0ff */
[----:B------:R-:W-:Y:S02]  /*2340*/  UIMAD UR16, UR36, UR23, UR4 ;  /* 0x00000017241072a4 */ /* 0x000fe4000f8e0204 */
[----:B------:R-:W-:Y:S02]  /*2350*/  UISETP.NE.AND UP0, UPT, UR8, 0xc, UPT ;  /* 0x0000000c0800788c */ /* 0x000fe4000bf05270 */
[----:B------:R-:W-:Y:S02]  /*2360*/  UIMAD UR15, UR37, UR32, UR5 ;  /* 0x00000020250f72a4 */ /* 0x000fe4000f8e0205 */
[----:B------:R-:W-:Y:S02]  /*2370*/  USEL UR10, URZ, 0x1, UP0 ;  /* 0x00000001ff0a7887 */ /* 0x000fe40008000000 */
[----:B------:R-:W-:Y:S02]  /*2380*/  USEL UR44, UR8, URZ, UP0 ;  /* 0x000000ff082c7287 */ /* 0x000fe40008000000 */
[----:B------:R-:W-:Y:S02]  /*2390*/  ULEA UR19, UR7, UR53, 0xb ;  /* 0x0000003507137291 */ /* 0x000fe4000f8e58ff */
[----:B------:R-:W-:Y:S01]  /*23a0*/  ULEA UR8, UR44, UR41, 0x3 ;  /* 0x000000292c087291 */ /* 0x000fe2000f8e18ff */
[----:B------:R-:W-:Y:S01]  /*23b0*/  LOP3.LUT R3, R3, UR10, RZ, 0x3c, !PT ;  /* 0x0000000a03037c12 */ /* 0x000fe2000f8e3cff */
[----:B------:R-:W-:Y:S02]  /*23c0*/  ULEA UR15, UR15, UR16, 0x5 ;  /* 0x000000100f0f7291 */ /* 0x000fe4000f8e28ff */
[----:B------:R-:W-:Y:S01]  /*23d0*/  UIADD3 UR46, UP0, UPT, UR56, 0x80, URZ ;  /* 0x00000080382e7890 */ /* 0x000fe2000ff1e0ff */
[----:B--2---:R-:W-:Y:S01]  /*23e0*/  SHF.L.U32 R0, R3, 0x1f, RZ ;  /* 0x0000001f03007819 */ /* 0x004fe200000006ff */
[----:B------:R-:W-:Y:S02]  /*23f0*/  USHF.L.U32 UR10, UR31, 0x5, URZ ;  /* 0x000000051f0a7899 */ /* 0x000fe400080006ff */
[----:B------:R-:W-:Y:S01]  /*2400*/  UIADD3.X UR47, UPT, UPT, URZ, UR57, URZ, UP0, !UPT ;  /* 0x00000039ff2f7290 */ /* 0x000fe200087fe4ff */
[----:B------:R1:W2:Y:S01]  /*2410*/  SYNCS.PHASECHK.TRANS64.TRYWAIT P0, [UR8+0x60], R0 ;  /* 0x00006000ff0075a7 */ /* 0x0002a20008001108 */
[----:B------:R-:W-:Y:S02]  /*2420*/  ULEA UR8, UR7, UR41, 0xd ;  /* 0x0000002907087291 */ /* 0x000fe4000f8e68ff */
[----:B------:R-:W-:Y:S02]  /*2430*/  UIMAD UR7, UR38, UR33, UR6 ;  /* 0x00000021260772a4 */ /* 0x000fe4000f8e0206 */
[----:B------:R-:W-:Y:S02]  /*2440*/  UIADD3 UR8, UPT, UPT, UR8, 0x6800, URZ ;  /* 0x0000680008087890 */ /* 0x000fe4000fffe0ff */
[----:B------:R-:W-:Y:S02]  /*2450*/  ULEA UR7, UR7, UR15, 0xa ;  /* 0x0000000f07077291 */ /* 0x000fe4000f8e50ff */
[----:B------:R-:W-:Y:S02]  /*2460*/  UIADD3 UR45, UPT, UPT, UR36, 0x1, URZ ;  /* 0x00000001242d7890 */ /* 0x000fe4000fffe0ff */
[----:B------:R-:W-:Y:S02]  /*2470*/  UPRMT UR7, UR7, 0x5410, URZ ;  /* 0x0000541007077896 */ /* 0x000fe400080000ff */
[----:B------:R-:W-:Y:S02]  /*2480*/  UISETP.NE.AND UP2, UPT, UR45, UR62, UPT ;  /* 0x0000003e2d00728c */ /* 0x000fe4000bf45270 */
[----:B------:R-:W-:Y:S02]  /*2490*/  UIADD3 UR40, UPT, UPT, UR37, 0x1, URZ ;  /* 0x0000000125287890 */ /* 0x000fe4000fffe0ff */
[----:B------:R-:W-:Y:S02]  /*24a0*/  UIADD3 UR42, UP3, UPT, UR56, 0x200, URZ ;  /* 0x00000200382a7890 */ /* 0x000fe4000ff7e0ff */
[----:B------:R-:W-:Y:S01]  /*24b0*/  ULEA UR19, UR19, UR41, 0x2 ;  /* 0x0000002913137291 */ /* 0x000fe2000f8e10ff */
[----:B------:R3:W-:Y:S01]  /*24c0*/  UTMALDG.5D.IM2COL [UR8], [UR46], UR7 ;  /* 0x000000082e0073b4 */ /* 0x0007e20008060007 */
[----:B------:R-:W-:Y:S02]  /*24d0*/  ULOP3.LUT UR27, UR52, UR10, URZ, 0xfc, !UPT ;  /* 0x0000000a341b7292 */ /* 0x000fe4000f8efcff */
[----:B------:R-:W-:Y:S02]  /*24e0*/  UIADD3.X UR43, UPT, UPT, URZ, UR57, URZ, UP3, !UPT ;  /* 0x00000039ff2b7290 */ /* 0x000fe40009ffe4ff */
[----:B------:R-:W-:Y:S02]  /*24f0*/  @UP2 UIADD3 UR40, UPT, UPT, UR37, URZ, URZ ;  /* 0x000000ff25282290 */ /* 0x000fe4000fffe0ff */
        /* <DEDUP_REMOVED lines=10> */
[----:B------:R-:W-:Y:S01]  /*25a0*/  UMOV UR28, UR36 ;  /* 0x00000024001c7c82 */ /* 0x000fe20008000000 */
[----:B------:R-:W-:Y:S02]  /*25b0*/  UMOV UR29, UR37 ;  /* 0x00000025001d7c82 */ /* 0x000fe40008000000 */
[----:B------:R-:W-:Y:S01]  /*25c0*/  UISETP.NE.AND UP0, UPT, UR35, UR51, UPT ;  /* 0x000000332300728c */ /* 0x000fe2000bf05270 */
[----:B------:R-:W-:Y:S01]  /*25d0*/  UMOV UR30, UR38 ;  /* 0x00000026001e7c82 */ /* 0x000fe20008000000 */
[----:B------:R-:W-:Y:S01]  /*25e0*/  UMOV UR20, UR36 ;  /* 0x0000002400147c82 */ /* 0x000fe20008000000 */
[----:B------:R-:W-:Y:S01]  /*25f0*/  USEL UR36, UR45, URZ, UP2 ;  /* 0x000000ff2d247287 */ /* 0x000fe20009000000 */
[----:B------:R1:W-:Y:S01]  /*2600*/  UTMALDG.5D.MULTICAST [UR24], [UR42], UR55, desc[UR58] ;  /* 0x00003a182a0073b4 */ /* 0x0003e20008021837 */
[----:B------:R-:W-:Y:S01]  /*2610*/  UMOV UR21, UR37 ;  /* 0x0000002500157c82 */ /* 0x000fe20008000000 */
[----:B------:R-:W-:Y:S01]  /*2620*/  USEL UR37, UR40, URZ, UP1 ;  /* 0x000000ff28257287 */ /* 0x000fe20008800000 */
[----:B------:R-:W-:Y:S01]  /*2630*/  UMOV UR22, UR38 ;  /* 0x0000002600167c82 */ /* 0x000fe20008000000 */
[----:B------:R-:W-:Y:S01]  /*2640*/  USEL UR38, UR35, URZ, UP0 ;  /* 0x000000ff23267287 */ /* 0x000fe20008000000 */
[----:B------:R-:W-:Y:S01]  /*2650*/  UMOV UR17, UR9 ;  /* 0x0000000900117c82 */ /* 0x000fe20008000000 */
[----:B------:R-:W-:Y:S02]  /*2660*/  UMOV UR19, UR27 ;  /* 0x0000001b00137c82 */ /* 0x000fe40008000000 */
[----:B------:R1:W-:Y:S01]  /*2670*/  UTMALDG.5D.MULTICAST [UR16], [UR42], UR55, desc[UR58] ;  /* 0x00003a102a0073b4 */ /* 0x0003e20008021837 */
[----:B---3--:R-:W-:Y:S02]  /*2680*/  UIADD3 UR8, UPT, UPT, UR31, 0x1, URZ ;  /* 0x000000011f087890 */ /* 0x008fe4000fffe0ff */
[----:B------:R-:W-:Y:S02]  /*2690*/  @UP0 UIADD3 UR8, UPT, UPT, UR31, URZ, URZ ;  /* 0x000000ff1f080290 */ /* 0x000fe4000fffe0ff */
[----:B------:R-:W-:Y:S02]  /*26a0*/  UISETP.GT.U32.AND UP0, UPT, UR48, 0x1, UPT ;  /* 0x000000013000788c */ /* 0x000fe4000bf04070 */
[----:B------:R-:W-:Y:S03]  /*26b0*/  UIADD3 UR7, UPT, UPT, UR48, -0x1, URZ ;  /* 0xffffffff30077890 */ /* 0x000fe6000fffe0ff */
[----:B------:R-:W-:Y:S04]  /*26c0*/  UMOV UR31, UR8 ;  /* 0x00000008001f7c82 */ /* 0x000fe80008000000 */
[----:B------:R-:W-:Y:S01]  /*26d0*/  UMOV UR48, UR7 ;  /* 0x0000000700307c82 */ /* 0x000fe20008000000 */
[----:B------:R-:W-:Y:S01]  /*26e0*/  UMOV UR7, UR44 ;  /* 0x0000002c00077c82 */ /* 0x000fe20008000000 */
[----:B-1----:R-:W-:Y:S05]  /*26f0*/  BRA.U UP0, `(.L_x_36) ;  /* 0xfffffff900d07547 */ /* 0x002fea000b83ffff */
.L_x_30:
[----:B------:R-:W-:Y:S01]  /*2700*/  SHF.L.U32 R5, R2, 0x1f, RZ ;  /* 0x0000001f02057819 */ /* 0x000fe200000006ff */
[----:B------:R-:W-:-:S03]  /*2710*/  NOP ;  /* 0x0000000000007918 */ /* 0x000fc60000000000 */
[----:B--2---:R-:W2:Y:S02]  /*2720*/  SYNCS.PHASECHK.TRANS64.TRYWAIT P0, [UR41+0x100], R5 ;  /* 0x00010005ff0075a7 */ /* 0x004ea40008001129 */
[----:B--2---:R-:W-:Y:S05]  /*2730*/  @!P0 BRA `(.L_x_37) ;  /* 0x0000005c00688947 */ /* 0x004fea0003800000 */
.L_x_126:
[----:B-1--4-:R-:W1:Y:S01]  /*2740*/  LDS.128 R4, [UR41+0x140] ;  /* 0x00014029ff047984 */ /* 0x012e620008000c00 */
[----:B------:R-:W-:Y:S02]  /*2750*/  UIADD3 UR4, UPT, UPT, UR41, 0x108, URZ ;  /* 0x0000010829047890 */ /* 0x000fe4000fffe0ff */
[----:B------:R-:W-:Y:S01]  /*2760*/  UISETP.GE.AND UP0, UPT, UR39, 0x1, UPT ;  /* 0x000000012700788c */ /* 0x000fe2000bf06270 */
[----:B------:R-:W-:Y:S01]  /*2770*/  @!PT LDS RZ, [RZ] ;  /* 0x00000000fffff984 */ /* 0x000fe20000000800 */
[----:B------:R-:W-:Y:S01]  /*2780*/  @!PT LDS RZ, [RZ] ;  /* 0x00000000fffff984 */ /* 0x000fe20000000800 */
[----:B------:R-:W-:Y:S01]  /*2790*/  @!PT LDS RZ, [RZ] ;  /* 0x00000000fffff984 */ /* 0x000fe20000000800 */
[----:B------:R-:W-:Y:S01]  /*27a0*/  @!PT LDS RZ, [RZ] ;  /* 0x00000000fffff984 */ /* 0x000fe20000000800 */
[----:B------:R2:W-:Y:S06]  /*27b0*/  MEMBAR.ALL.CTA ;  /* 0x0000000000007992 */ /* 0x0005ec0000008000 */
[----:B--2---:R-:W2:Y:S01]  /*27c0*/  FENCE.VIEW.ASYNC.S ;  /* 0x00000000000073c6 */ /* 0x004ea20000000000 */
[----:B------:R-:W-:-:S09]  /*27d0*/  UPRMT UR4, URZ, 0x654, UR4 ;  /* 0x00000654ff047896 */ /* 0x000fd20008000004 */
[----:B--2---:R-:W-:Y:S01]  /*27e0*/  SYNCS.ARRIVE.TRANS64.RED.A1T0 RZ, [UR4], RZ ;  /* 0x000000ffffff79a7 */ /* 0x004fe20008100404 */
[----:B-1----:R-:W-:-:S13]  /*27f0*/  LOP3.LUT P0, RZ, R6, 0x1, RZ, 0xc0, !PT ;  /* 0x0000000106ff7812 */ /* 0x002fda000780c0ff */
[----:B------:R-:W-:Y:S01]  /*2800*/  VOTEU.ANY UP1, P0 ;  /* 0x0000000000ff7886 */ /* 0x000fe20000020100 */
[----:B------:R-:W-:-:S13]  /*2810*/  PLOP3.LUT P0, PT, PT, PT, UP1, 0x80, 0x8 ;  /* 0x000000000008781c */ /* 0x000fda0003f0f018 */
[----:B------:R-:W-:Y:S02]  /*2820*/  @P0 MOV R0, R4 ;  /* 0x0000000400000202 */ /* 0x000fe40000000f00 */
[----:B------:R-:W-:Y:S02]  /*2830*/  @P0 LOP3.LUT R4, R5, 0xffff, RZ, 0xc0, !PT ;  /* 0x0000ffff05040812 */ /* 0x000fe400078ec0ff */
[----:B------:R-:W-:Y:S02]  /*2840*/  @P0 R2UR UR6, R0 ;  /* 0x00000000000602ca */ /* 0x000fe400000e0000 */
[----:B------:R-:W-:-:S11]  /*2850*/  @P0 R2UR UR5, R4 ;  /* 0x00000000040502ca */ /* 0x000fd600000e0000 */
[----:B------:R-:W-:Y:S02]  /*2860*/  @UP1 UMOV UR61, UR6 ;  /* 0x00000006003d1c82 */ /* 0x000fe40008000000 */
[----:B------:R-:W-:Y:S01]  /*2870*/  @UP1 UMOV UR60, UR5 ;  /* 0x00000005003c1c82 */ /* 0x000fe20008000000 */
[----:B------:R-:W-:Y:S05]  /*2880*/  BRA.U !UP0, `(.L_x_38) ;  /* 0x0000000108d47547 */ /* 0x000fea000b800000 */
[----:B------:R-:W1:Y:S01]  /*2890*/  LDCU.128 UR16, c[0x0][0xc10] ;  /* 0x00018200ff1077ac */ /* 0x000e620008000c00 */
[----:B------:R-:W2:Y:S01]  /*28a0*/  LDCU UR21, c[0x0][0xc20] ;  /* 0x00018400ff1577ac */ /* 0x000ea20008000800 */
[----:B------:R-:W3:Y:S01]  /*28b0*/  LDCU UR20, c[0x0][0xc0c] ;  /* 0x00018180ff1477ac */ /* 0x000ee20008000800 */
[----:B------:R-:W4:Y:S01]  /*28c0*/  LDCU.64 UR12, c[0x0][0xc28] ;  /* 0x00018500ff0c77ac */ /* 0x000f220008000a00 */
[----:B------:R-:W-:Y:S02]  /*28d0*/  UISETP.NE.AND UP3, UPT, UR39, 0x1, UPT ;  /* 0x000000012700788c */ /* 0x000fe4000bf65270 */
[----:B-1----:R-:W-:Y:S02]  /*28e0*/  UIMAD.WIDE.U32 UR4, UR64, UR19, URZ ;  /* 0x00000013400472a5 */ /* 0x002fe4000f8e00ff */
[----:B------:R-:W-:Y:S02]  /*28f0*/  UIMAD.WIDE.U32 UR6, UR65, UR16, URZ ;  /* 0x00000010410672a5 */ /* 0x000fe4000f8e00ff */
[----:B------:R-:W-:-:S02]  /*2900*/  UISETP.NE.AND UP0, UPT, UR18, 0x1, UPT ;  /* 0x000000011200788c */ /* 0x000fc4000bf05270 */
[----:B------:R-:W-:Y:S01]  /*2910*/  UIMAD.WIDE.U32 UR10, UR60, UR19, URZ ;  /* 0x000000133c0a72a5 */ /* 0x000fe2000f8e00ff */
[----:B------:R-:W-:Y:S01]  /*2920*/  UMOV UR4, UR5 ;  /* 0x0000000500047c82 */ /* 0x000fe20008000000 */
[----:B---3--:R-:W-:Y:S02]  /*2930*/  UISETP.NE.AND UP2, UPT, UR20, 0x1, UPT ;  /* 0x000000011400788c */ /* 0x008fe4000bf45270 */
[----:B--2---:R-:W-:Y:S02]  /*2940*/  USHF.R.U32.HI UR5, URZ, UR21, UR4 ;  /* 0x00000015ff057299 */ /* 0x004fe40008011604 */
[----:B------:R-:W-:Y:S01]  /*2950*/  UIMAD.WIDE.U32 UR14, UR61, UR16, URZ ;  /* 0x000000103d0e72a5 */ /* 0x000fe2000f8e00ff */
[----:B------:R-:W-:Y:S01]  /*2960*/  UMOV UR4, UR7 ;  /* 0x0000000700047c82 */ /* 0x000fe20008000000 */
[----:B------:R-:W-:Y:S02]  /*2970*/  USEL UR5, UR64, UR5, !UP0 ;  /* 0x0000000540057287 */ /* 0x000fe4000c000000 */
[----:B------:R-:W-:-:S02]  /*2980*/  USHF.R.U32.HI UR4, URZ, UR17, UR4 ;  /* 0x00000011ff047299 */ /* 0x000fc40008011604 */
[----:B----4-:R-:W-:Y:S02]  /*2990*/  UIMAD.WIDE.U32 UR8, UR5, UR12, URZ ;  /* 0x0000000c050872a5 */ /* 0x010fe4000f8e00ff */
[----:B------:R-:W-:Y:S01]  /*29a0*/  USEL UR6, UR65, UR4, !UP2 ;  /* 0x0000000441067287 */ /* 0x000fe2000d000000 */
[----:B------:R-:W-:Y:S02]  /*29b0*/  UMOV UR14, UR15 ;  /* 0x0000000f000e7c82 */ /* 0x000fe40008000000 */
[----:B------:R-:W-:Y:S01]  /*29c0*/  UMOV UR4, UR11 ;  /* 0x0000000b00047c82 */ /* 0x000fe20008000000 */
[----:B------:R-:W-:Y:S01]  /*29d0*/  UIMAD.WIDE.U32 UR10, UR6, UR12, URZ ;  /* 0x0000000c060a72a5 */ /* 0x000fe2000f8e00ff */
[----:B------:R-:W-:Y:S01]  /*29e0*/  UMOV UR8, UR9 ;  /* 0x0000000900087c82 */ /* 0x000fe20008000000 */
[----:B------:R-:W-:Y:S02]  /*29f0*/  USHF.R.U32.HI UR4, URZ, UR21, UR4 ;  /* 0x00000015ff047299 */ /* 0x000fe40008011604 */
[----:B------:R-:W-:-:S03]  /*2a00*/  @UP3 USHF.R.U32.HI UR5, URZ, UR13, UR8 ;  /* 0x0000000dff053299 */ /* 0x000fc60008011608 */
[----:B------:R-:W-:Y:S01]  /*2a10*/  UMOV UR10, UR11 ;  /* 0x0000000b000a7c82 */ /* 0x000fe20008000000 */
[----:B------:R-:W-:Y:S02]  /*2a20*/  USHF.R.U32.HI UR17, URZ, UR17, UR14 ;  /* 0x00000011ff117299 */ /* 0x000fe4000801160e */
[----:B------:R-:W-:Y:S02]  /*2a30*/  USEL UR4, UR60, UR4, !UP0 ;  /* 0x000000043c047287 */ /* 0x000fe4000c000000 */
[----:B------:R-:W-:Y:S02]  /*2a40*/  @UP3 USHF.R.U32.HI UR6, URZ, UR13, UR10 ;  /* 0x0000000dff063299 */ /* 0x000fe4000801160a */
[----:B------:R-:W-:Y:S02]  /*2a50*/  UIMAD UR7, UR39, UR5, URZ ;  /* 0x00000005270772a4 */ /* 0x000fe4000f8e02ff */
[----:B------:R-:W-:Y:S02]  /*2a60*/  USEL UR5, UR61, UR17, !UP2 ;  /* 0x000000113d057287 */ /* 0x000fe4000d000000 */
[----:B------:R-:W-:-:S02]  /*2a70*/  UIMAD UR10, UR39, UR6, URZ ;  /* 0x00000006270a72a4 */ /* 0x000fc4000f8e02ff */
[----:B------:R-:W-:Y:S02]  /*2a80*/  UISETP.GE.AND UP0, UPT, UR4, UR7, UPT ;  /* 0x000000070400728c */ /* 0x000fe4000bf06270 */
[----:B------:R-:W-:Y:S02]  /*2a90*/  UIMAD.WIDE.U32 UR8, UR4, UR12, URZ ;  /* 0x0000000c040872a5 */ /* 0x000fe4000f8e00ff */
[----:B------:R-:W-:Y:S02]  /*2aa0*/  UISETP.GE.OR UP0, UPT, UR5, UR10, UP0 ;  /* 0x0000000a0500728c */ /* 0x000fe40008706670 */
[----:B------:R-:W-:-:S03]  /*2ab0*/  UIMAD.WIDE.U32 UR10, UR5, UR12, URZ ;  /* 0x0000000c050a72a5 */ /* 0x000fc6000f8e00ff */
[----:B------:R-:W-:Y:S01]  /*2ac0*/  UMOV UR7, UR9 ;  /* 0x0000000900077c82 */ /* 0x000fe20008000000 */
[----:B------:R-:W-:Y:S02]  /*2ad0*/  UIADD3 UR9, UPT, UPT, -UR4, URZ, URZ ;  /* 0x000000ff04097290 */ /* 0x000fe4000fffe1ff */
[----:B------:R-:W-:Y:S02]  /*2ae0*/  USHF.R.U32.HI UR7, URZ, UR13, UR7 ;  /* 0x0000000dff077299 */ /* 0x000fe40008011607 */
[----:B------:R-:W-:Y:S02]  /*2af0*/  UIMAD UR10, UR18, UR9, UR60 ;  /* 0x00000009120a72a4 */ /* 0x000fe4000f8e023c */
[----:B------:R-:W-:Y:S01]  /*2b00*/  USEL UR7, UR4, UR7, !UP3 ;  /* 0x0000000704077287 */ /* 0x000fe2000d800000 */
[----:B------:R-:W-:Y:S01]  /*2b10*/  @!UP0 UMOV UR8, UR11 ;  /* 0x0000000b00088c82 */ /* 0x000fe20008000000 */
[----:B------:R-:W-:Y:S02]  /*2b20*/  UIADD3 UR11, UPT, UPT, -UR5, URZ, URZ ;  /* 0x000000ff050b7290 */ /* 0x000fe4000fffe1ff */
[----:B------:R-:W-:-:S02]  /*2b30*/  @!UP0 USHF.R.U32.HI UR8, URZ, UR13, UR8 ;  /* 0x0000000dff088299 */ /* 0x000fc40008011608 */
[----:B------:R-:W-:Y:S02]  /*2b40*/  UIADD3 UR9, UPT, UPT, -UR7, URZ, URZ ;  /* 0x000000ff07097290 */ /* 0x000fe4000fffe1ff */
[----:B------:R-:W-:Y:S02]  /*2b50*/  @!UP0 USEL UR8, UR5, UR8, !UP3 ;  /* 0x0000000805088287 */ /* 0x000fe4000d800000 */
[----:B------:R-:W-:Y:S02]  /*2b60*/  UIMAD UR9, UR39, UR9, UR4 ;  /* 0x00000009270972a4 */ /* 0x000fe4000f8e0204 */
[----:B------:R-:W-:Y:S02]  /*2b70*/  @!UP0 UIADD3 UR7, UPT, UPT, UR7, -UR8, URZ ;  /* 0x8000000807078290 */ /* 0x000fe4000fffe0ff */
[----:B------:R-:W-:Y:S02]  /*2b80*/  @!UP0 UIMAD UR8, UR9, UR6, UR8 ;  /* 0x00000006090882a4 */ /* 0x000fe4000f8e0208 */
[----:B------:R-:W-:-:S02]  /*2b90*/  @!UP0 UIMAD UR4, UR39, UR7, UR5 ;  /* 0x00000007270482a4 */ /* 0x000fc4000f8e0205 */
[----:B------:R-:W-:Y:S02]  /*2ba0*/  UIMAD UR6, UR20, UR11, UR61 ;  /* 0x0000000b140672a4 */ /* 0x000fe4000f8e023d */
[----:B------:R-:W-:Y:S01]  /*2bb0*/  UIMAD UR60, UR4, UR18, UR10 ;  /* 0x00000012043c72a4 */ /* 0x000fe2000f8e020a */
[----:B------:R-:W-:Y:S02]  /*2bc0*/  @!UP0 UMOV UR5, UR8 ;  /* 0x0000000800058c82 */ /* 0x000fe40008000000 */
[----:B------:R-:W-:-:S12]  /*2bd0*/  UIMAD UR61, UR5, UR20, UR6 ;  /* 0x00000014053d72a4 */ /* 0x000fd8000f8e0206 */
.L_x_38:
[----:B------:R-:W1:Y:S02]  /*2be0*/  LDCU UR4, c[0x0][0xc30] ;  /* 0x00018600ff0477ac */ /* 0x000e640008000800 */
[----:B-1----:R-:W-:-:S09]  /*2bf0*/  UISETP.NE.AND UP0, UPT, UR4, 0x1, UPT ;  /* 0x000000010400788c */ /* 0x002fd2000bf05270 */
[----:B------:R-:W-:Y:S05]  /*2c00*/  BRA.U UP0, `(.L_x_39) ;  /* 0x0000000100447547 */ /* 0x000fea000b800000 */
[----:B------:R-:W1:Y:S01]  /*2c10*/  LDCU.128 UR8, c[0x0][0xc10] ;  /* 0x00018200ff0877ac */ /* 0x000e620008000c00 */
[----:B------:R-:W2:Y:S01]  /*2c20*/  LDCU UR12, c[0x0][0xc0c] ;  /* 0x00018180ff0c77ac */ /* 0x000ea20008000800 */
[----:B------:R-:W3:Y:S01]  /*2c30*/  LDCU UR13, c[0x0][0xc20] ;  /* 0x00018400ff0d77ac */ /* 0x000ee20008000800 */
[----:B-1----:R-:W-:Y:S02]  /*2c40*/  UIMAD.WIDE.U32 UR6, UR61, UR8, URZ ;  /* 0x000000083d0672a5 */ /* 0x002fe4000f8e00ff */
[----:B------:R-:W-:Y:S02]  /*2c50*/  UIMAD.WIDE.U32 UR4, UR60, UR11, URZ ;  /* 0x0000000b3c0472a5 */ /* 0x000fe4000f8e00ff */
[----:B--2---:R-:W-:Y:S02]  /*2c60*/  UISETP.NE.AND UP2, UPT, UR12, 0x1, UPT ;  /* 0x000000010c00788c */ /* 0x004fe4000bf45270 */
[----:B------:R-:W-:Y:S01]  /*2c70*/  UISETP.NE.AND UP0, UPT, UR10, 0x1, UPT ;  /* 0x000000010a00788c */ /* 0x000fe2000bf05270 */
[----:B------:R-:W-:-:S02]  /*2c80*/  UMOV UR6, UR7 ;  /* 0x0000000700067c82 */ /* 0x000fc40008000000 */
[----:B------:R-:W-:Y:S01]  /*2c90*/  UMOV UR4, UR5 ;  /* 0x0000000500047c82 */ /* 0x000fe20008000000 */
[----:B------:R-:W-:Y:S02]  /*2ca0*/  USHF.R.U32.HI UR6, URZ, UR9, UR6 ;  /* 0x00000009ff067299 */ /* 0x000fe40008011606 */
[----:B---3--:R-:W-:Y:S02]  /*2cb0*/  USHF.R.U32.HI UR4, URZ, UR13, UR4 ;  /* 0x0000000dff047299 */ /* 0x008fe40008011604 */
[----:B------:R-:W-:Y:S02]  /*2cc0*/  USEL UR5, UR61, UR6, !UP2 ;  /* 0x000000063d057287 */ /* 0x000fe4000d000000 */
[----:B------:R-:W-:-:S04]  /*2cd0*/  USEL UR4, UR60, UR4, !UP0 ;  /* 0x000000043c047287 */ /* 0x000fc8000c000000 */
[----:B------:R-:W-:Y:S02]  /*2ce0*/  UIADD3 UR6, UPT, UPT, UR5, -UR4, URZ ;  /* 0x8000000405067290 */ /* 0x000fe4000fffe0ff */
[----:B------:R-:W-:Y:S02]  /*2cf0*/  UIADD3 UR4, UPT, UPT, -UR5, UR4, URZ ;  /* 0x0000000405047290 */ /* 0x000fe4000fffe1ff */
[----:B------:R-:W-:Y:S02]  /*2d00*/  UIMAD UR60, UR6, UR10, UR60 ;  /* 0x0000000a063c72a4 */ /* 0x000fe4000f8e023c */
[----:B------:R-:W-:-:S12]  /*2d10*/  UIMAD UR61, UR4, UR12, UR61 ;  /* 0x0000000c043d72a4 */ /* 0x000fd8000f8e023d */
.L_x_39:
[----:B------:R-:W-:Y:S01]  /*2d20*/  R2UR UR5, R57 ;  /* 0x00000000390572ca */ /* 0x000fe200000e0000 */
[----:B------:R-:W-:Y:S01]  /*2d30*/  UMOV UR30, UR54 ;  /* 0x00000036001e7c82 */ /* 0x000fe20008000000 */
[----:B------:R-:W-:Y:S02]  /*2d40*/  R2UR UR4, R56 ;  /* 0x00000000380472ca */ /* 0x000fe400000e0000 */
[----:B------:R-:W-:Y:S02]  /*2d50*/  PLOP3.LUT P1, PT, PT, PT, PT, 0x80, 0x8 ;  /* 0x000000000008781c */ /* 0x000fe40003f2f070 */
[----:B------:R-:W-:-:S07]  /*2d60*/  LOP3.LUT R2, R2, 0x1, RZ, 0x3c, !PT ;  /* 0x0000000102027812 */ /* 0x000fce00078e3cff */
[----:B------:R-:W-:Y:S02]  /*2d70*/  UIADD3 UR51, UPT, UPT, UR61, UR5, URZ ;  /* 0x000000053d337290 */ /* 0x000fe4000fffe0ff */
[----:B------:R-:W-:Y:S01]  /*2d80*/  UIADD3 UR23, UPT, UPT, UR60, UR4, URZ ;  /* 0x000000043c177290 */ /* 0x000fe2000fffe0ff */
[----:B------:R-:W-:Y:S11]  /*2d90*/  BRA.U UP1, `(.L_x_40) ;  /* 0xffffffe901707547 */ /* 0x000ff6000b83ffff */
[----:B------:R-:W-:Y:S01]  /*2da0*/  UIADD3 UR41, UPT, UPT, UR41, 0x60, URZ ;  /* 0x0000006029297890 */ /* 0x000fe2000fffe0ff */
[----:B------:R-:W-:-:S03]  /*2db0*/  SHF.L.U32 R5, R3, 0x1f, RZ ;  /* 0x0000001f03057819 */ /* 0x000fc600000006ff */
[----:B------:R-:W-:-:S09]  /*2dc0*/  ULEA UR4, UR44, UR41, 0x3 ;  /* 0x000000292c047291 */ /* 0x000fd2000f8e18ff */
[----:B------:R-:W1:Y:S02]  /*2dd0*/  SYNCS.PHASECHK.TRANS64.TRYWAIT P0, [UR4], R5 ;  /* 0x00000005ff0075a7 */ /* 0x000e640008001104 */
[----:B-1----:R-:W-:Y:S05]  /*2de0*/  @!P0 BRA `(.L_x_41) ;  /* 0x0000005400d48947 */ /* 0x002fea0003800000 */
.L_x_128:
[----:B------:R-:W-:-:S04]  /*2df0*/  UIADD3 UR4, UPT, UPT, UR44, 0x1, URZ ;  /* 0x000000012c047890 */ /* 0x000fc8000fffe0ff */
[----:B------:R-:W-:-:S04]  /*2e00*/  UISETP.NE.AND UP0, UPT, UR4, 0xc, UPT ;  /* 0x0000000c0400788c */ /* 0x000fc8000bf05270 */
[----:B------:R-:W-:Y:S02]  /*2e10*/  USEL UR6, URZ, 0x1, UP0 ;  /* 0x00000001ff067887 */ /* 0x000fe40008000000 */
[----:B------:R-:W-:-:S04]  /*2e20*/  USEL UR4, UR4, URZ, UP0 ;  /* 0x000000ff04047287 */ /* 0x000fc80008000000 */
[----:B------:R-:W-:Y:S01]  /*2e30*/  ULEA UR5, UR4, UR41, 0x3 ;  /* 0x0000002904057291 */ /* 0x000fe2000f8e18ff */
[----:B------:R-:W-:-:S04]  /*2e40*/  LOP3.LUT R2, R3, UR6, RZ, 0x3c, !PT ;  /* 0x0000000603027c12 */ /* 0x000fc8000f8e3cff */
[----:B------:R-:W-:-:S04]  /*2e50*/  SHF.L.U32 R3, R2, 0x1f, RZ ;  /* 0x0000001f02037819 */ /* 0x000fc800000006ff */
[----:B------:R-:W2:Y:S02]  /*2e60*/  SYNCS.PHASECHK.TRANS64.TRYWAIT P0, [UR5], R3 ;  /* 0x00000003ff0075a7 */ /* 0x000ea40008001105 */
[----:B--2---:R-:W-:Y:S05]  /*2e70*/  @!P0 BRA `(.L_x_42) ;  /* 0x0000005400c88947 */ /* 0x004fea0003800000 */
.L_x_130:
[----:B------:R-:W-:-:S04]  /*2e80*/  UIADD3 UR4, UPT, UPT, UR4, 0x1, URZ ;  /* 0x0000000104047890 */ /* 0x000fc8000fffe0ff */
[----:B------:R-:W-:-:S04]  /*2e90*/  UISETP.NE.AND UP0, UPT, UR4, 0xc, UPT ;  /* 0x0000000c0400788c */ /* 0x000fc8000bf05270 */
[----:B------:R-:W-:Y:S02]  /*2ea0*/  USEL UR6, URZ, 0x1, UP0 ;  /* 0x00000001ff067887 */ /* 0x000fe40008000000 */
[----:B------:R-:W-:-:S04]  /*2eb0*/  USEL UR4, UR4, URZ, UP0 ;  /* 0x000000ff04047287 */ /* 0x000fc80008000000 */
[----:B------:R-:W-:Y:S01]  /*2ec0*/  ULEA UR5, UR4, UR41, 0x3 ;  /* 0x0000002904057291 */ /* 0x000fe2000f8e18ff */
[----:B------:R-:W-:-:S04]  /*2ed0*/  LOP3.LUT R2, R2, UR6, RZ, 0x3c, !PT ;  /* 0x0000000602027c12 */ /* 0x000fc8000f8e3cff */
[----:B-1----:R-:W-:-:S04]  /*2ee0*/  SHF.L.U32 R3, R2, 0x1f, RZ ;  /* 0x0000001f02037819 */ /* 0x002fc800000006ff */
[----:B------:R-:W1:Y:S02]  /*2ef0*/  SYNCS.PHASECHK.TRANS64.TRYWAIT P0, [UR5], R3 ;  /* 0x00000003ff0075a7 */ /* 0x000e640008001105 */
[----:B-1----:R-:W-:Y:S05]  /*2f00*/  @!P0 BRA `(.L_x_43) ;  /* 0x0000005400bc8947 */ /* 0x002fea0003800000 */
.L_x_132:
        /* <DEDUP_REMOVED lines=9> */
.L_x_134:
        /* <DEDUP_REMOVED lines=9> */
.L_x_136:
        /* <DEDUP_REMOVED lines=9> */
.L_x_138:
        /* <DEDUP_REMOVED lines=9> */
.L_x_140:
        /* <DEDUP_REMOVED lines=9> */
.L_x_142:
        /* <DEDUP_REMOVED lines=9> */
.L_x_144:
        /* <DEDUP_REMOVED lines=9> */
.L_x_146:
        /* <DEDUP_REMOVED lines=9> */
.L_x_148:
[----:B------:R-:W-:-:S04]  /*3390*/  UIADD3 UR4, UPT, UPT, UR4, 0x1, URZ ;  /* 0x0000000104047890 */ /* 0x000fc8000fffe0ff */
[----:B------:R-:W-:-:S04]  /*33a0*/  UISETP.NE.AND UP0, UPT, UR4, 0xc, UPT ;  /* 0x0000000c0400788c */ /* 0x000fc8000bf05270 */
[----:B------:R-:W-:Y:S02]  /*33b0*/  USEL UR5, URZ, 0x1, UP0 ;  /* 0x00000001ff057887 */ /* 0x000fe40008000000 */
[----:B------:R-:W-:-:S04]  /*33c0*/  USEL UR4, UR4, URZ, UP0 ;  /* 0x000000ff04047287 */ /* 0x000fc80008000000 */
[----:B------:R-:W-:Y:S01]  /*33d0*/  ULEA UR4, UR4, UR41, 0x3 ;  /* 0x0000002904047291 */ /* 0x000fe2000f8e18ff */
[----:B-1----:R-:W-:-:S04]  /*33e0*/  LOP3.LUT R3, R2, UR5, RZ, 0x3c, !PT ;  /* 0x0000000502037c12 */ /* 0x002fc8000f8e3cff */
[----:B------:R-:W-:Y:S01]  /*33f0*/  SHF.L.U32 R3, R3, 0x1f, RZ ;  /* 0x0000001f03037819 */ /* 0x000fe200000006ff */
[----:B------:R-:W-:-:S07]  /*3400*/  IMAD.U32 R0, RZ, RZ, UR4 ;  /* 0x00000004ff007e24 */ /* 0x000fce000f8e00ff */
.L_x_52:
[----:B-1----:R1:W2:Y:S02]  /*3410*/  SYNCS.PHASECHK.TRANS64.TRYWAIT P0, [R0+URZ], R3 ;  /* 0x00000003000075a7 */ /* 0x0022a400080011ff */
[----:B--2---:R-:W-:Y:S05]  /*3420*/  @!P0 NANOSLEEP.SYNCS 0x989680 ;  /* 0x009896800000895d */ /* 0x004fea0003900000 */
[----:B------:R-:W2:Y:S02]  /*3430*/  @!P0 SYNCS.PHASECHK.TRANS64 P0, [R0+URZ], R3 ;  /* 0x00000003000085a7 */ /* 0x000ea400080010ff */
[----:B--2---:R-:W-:Y:S05]  /*3440*/  @P0 EXIT ;  /* 0x000000000000094d */ /* 0x004fea0003800000 */
[----:B------:R-:W-:Y:S05]  /*3450*/  BRA `(.L_x_52) ;  /* 0xfffffffc00ec7947 */ /* 0x000fea000383ffff */
.L_x_22:
[----:B------:R-:W1:Y:S02]  /*3460*/  S2UR UR4, SR_CgaCtaId ;  /* 0x00000000000479c3 */ /* 0x000e640000008800 */
[----:B-1----:R-:W-:-:S04]  /*3470*/  UISETP.NE.AND UP0, UPT, UR4, URZ, UPT ;  /* 0x000000ff0400728c */ /* 0x002fc8000bf05270 */
[----:B------:R-:W-:-:S09]  /*3480*/  UISETP.NE.OR UP0, UPT, UR18, 0x1, UP0 ;  /* 0x000000011200788c */ /* 0x000fd20008705670 */
[----:B------:R-:W-:Y:S05]  /*3490*/  BRA.U UP0, `(.L_x_53) ;  /* 0x0000000100b47547 */ /* 0x000fea000b800000 */
[----:B------:R-:W1:Y:S01]  /*34a0*/  S2UR UR5, SR_CgaCtaId ;  /* 0x00000000000579c3 */ /* 0x000e620000008800 */
[----:B------:R-:W-:Y:S01]  /*34b0*/  UMOV UR4, 0x400 ;  /* 0x0000040000047882 */ /* 0x000fe20000000000 */
[----:B------:R-:W-:Y:S01]  /*34c0*/  HFMA2 R3, -RZ, RZ, 0, 5.9604644775390625e-08 ;  /* 0x00000001ff037431 */ /* 0x000fe200000001ff */
[----:B------:R-:W-:Y:S01]  /*34d0*/  ISETP.GE.U32.AND P0, PT, R0, 0x2, PT ;  /* 0x000000020000780c */ /* 0x000fe20003f06070 */
[----:B------:R-:W-:Y:S01]  /*34e0*/  IMAD.MOV.U32 R8, RZ, RZ, RZ ;  /* 0x000000ffff087224 */ /* 0x000fe200078e00ff */
[----:B-1----:R-:W-:-:S04]  /*34f0*/  ULEA UR4, UR5, UR4, 0x18 ;  /* 0x0000000405047291 */ /* 0x002fc8000f8ec0ff */
[----:B------:R-:W-:Y:S02]  /*3500*/  UIADD3 UR5, UPT, UPT, UR4, 0x108, URZ ;  /* 0x0000010804057890 */ /* 0x000fe4000fffe0ff */
[----:B------:R-:W-:Y:S02]  /*3510*/  UIADD3 UR8, UPT, UPT, UR4, 0x100, URZ ;  /* 0x0000010004087890 */ /* 0x000fe4000fffe0ff */
[----:B------:R-:W-:-:S12]  /*3520*/  UPRMT UR5, URZ, 0x654, UR5 ;  /* 0x00000654ff057896 */ /* 0x000fd80008000005 */
.L_x_56:
[----:B------:R-:W-:Y:S01]  /*3530*/  SHF.L.U32 R7, R3, 0x1f, RZ ;  /* 0x0000001f03077819 */ /* 0x000fe200000006ff */
[----:B------:R-:W-:Y:S02]  /*3540*/  IMAD.U32 R9, RZ, RZ, UR8 ;  /* 0x00000008ff097e24 */ /* 0x000fe4000f8e00ff */
[----:B------:R-:W-:Y:S01]  /*3550*/  @!P0 IMAD.MOV.U32 R5, RZ, RZ, 0x10 ;  /* 0x00000010ff058424 */ /* 0x000fe200078e00ff */
[----:B------:R-:W1:Y:S02]  /*3560*/  SYNCS.PHASECHK.TRANS64.TRYWAIT P1, [UR4+0x108], R7 ;  /* 0x00010807ff0075a7 */ /* 0x000e640008021104 */
[----:B------:R-:W-:-:S04]  /*3570*/  PRMT R9, R0, 0x654, R9 ;  /* 0x0000065400097816 */ /* 0x000fc80000000009 */
[----:B------:R-:W-:Y:S01]  /*3580*/  SEL R2, R9, R2, !P0 ;  /* 0x0000000209027207 */ /* 0x000fe20004000000 */
[----:B-1----:R-:W-:Y:S06]  /*3590*/  @!P1 BRA `(.L_x_54) ;  /* 0x0000005000f09947 */ /* 0x002fec0003800000 */
.L_x_150:
[----:B------:R-:W-:Y:S01]  /*35a0*/  UIADD3 UR6, UPT, UPT, UR4, 0x140, URZ ;  /* 0x0000014004067890 */ /* 0x000fe2000fffe0ff */
[----:B------:R2:W-:Y:S01]  /*35b0*/  @!P0 SYNCS.ARRIVE.TRANS64.RED RZ, [R2+URZ], R5 ;  /* 0x0000000502ff89a7 */ /* 0x0005e200080004ff */
[----:B------:R-:W-:Y:S01]  /*35c0*/  UIADD3 UR7, UPT, UPT, UR4, 0x100, URZ ;  /* 0x0000010004077890 */ /* 0x000fe2000fffe0ff */
[----:B------:R-:W-:-:S08]  /*35d0*/  LOP3.LUT R3, R3, 0x1, RZ, 0x3c, !PT ;  /* 0x0000000103037812 */ /* 0x000fd000078e3cff */
[----:B------:R-:W-:Y:S06]  /*35e0*/  UGETNEXTWORKID.BROADCAST [UR6], [UR7] ;  /* 0x00000000060073ca */ /* 0x000fec0008000100 */
[----:B--2---:R-:W-:-:S04]  /*35f0*/  SHF.L.U32 R5, R8, 0x1f, RZ ;  /* 0x0000001f08057819 */ /* 0x004fc800000006ff */
[----:B------:R-:W2:Y:S02]  /*3600*/  SYNCS.PHASECHK.TRANS64.TRYWAIT P1, [UR4+0x100], R5 ;  /* 0x00010005ff0075a7 */ /* 0x000ea40008021104 */
[----:B--2---:R-:W-:Y:S05]  /*3610*/  @!P1 BRA `(.L_x_55) ;  /* 0x0000005000e89947 */ /* 0x004fea0003800000 */
.L_x_152:
[----:B-1----:R-:W1:Y:S01]  /*3620*/  LDS.128 R4, [UR4+0x140] ;  /* 0x00014004ff047984 */ /* 0x002e620008000c00 */
[----:B------:R-:W-:Y:S01]  /*3630*/  LOP3.LUT R8, R8, 0x1, RZ, 0x3c, !PT ;  /* 0x0000000108087812 */ /* 0x000fe200078e3cff */
[----:B------:R-:W-:Y:S01]  /*3640*/  @!PT LDS RZ, [RZ] ;  /* 0x00000000fffff984 */ /* 0x000fe20000000800 */
[----:B------:R-:W-:Y:S01]  /*3650*/  @!PT LDS RZ, [RZ] ;  /* 0x00000000fffff984 */ /* 0x000fe20000000800 */
[----:B------:R-:W-:Y:S01]  /*3660*/  @!PT LDS RZ, [RZ] ;  /* 0x00000000fffff984 */ /* 0x000fe20000000800 */
[----:B------:R-:W-:Y:S01]  /*3670*/  @!PT LDS RZ, [RZ] ;  /* 0x00000000fffff984 */ /* 0x000fe20000000800 */
[----:B------:R2:W-:Y:S06]  /*3680*/  MEMBAR.ALL.CTA ;  /* 0x0000000000007992 */ /* 0x0005ec0000008000 */
[----:B--2---:R-:W2:Y:S02]  /*3690*/  FENCE.VIEW.ASYNC.S ;  /* 0x00000000000073c6 */ /* 0x004ea40000000000 */
[----:B--2---:R-:W-:Y:S01]  /*36a0*/  SYNCS.ARRIVE.TRANS64.RED.A1T0 RZ, [UR5], RZ ;  /* 0x000000ffffff79a7 */ /* 0x004fe20008100405 */
[----:B-1----:R-:W-:-:S13]  /*36b0*/  LOP3.LUT P1, RZ, R6, 0x1, RZ, 0xc0, !PT ;  /* 0x0000000106ff7812 */ /* 0x002fda000782c0ff */
[----:B------:R-:W-:Y:S05]  /*36c0*/  @P1 BRA `(.L_x_56) ;  /* 0xfffffffc00981947 */ /* 0x000fea000383ffff */
[----:B------:R-:W-:-:S04]  /*36d0*/  SHF.L.U32 R0, R3, 0x1f, RZ ;  /* 0x0000001f03007819 */ /* 0x000fc800000006ff */
[----:B------:R-:W1:Y:S02]  /*36e0*/  SYNCS.PHASECHK.TRANS64 P0, [UR4+0x108], R0 ;  /* 0x00010800ff0075a7 */ /* 0x000e640008001004 */
[----:B-1----:R-:W-:Y:S05]  /*36f0*/  @P0 EXIT ;  /* 0x000000000000094d */ /* 0x002fea0003800000 */
[----:B------:R-:W-:-:S07]  /*3700*/  MOV R0, UR4 ;  /* 0x0000000400007c02 */ /* 0x000fce0008000f00 */
.L_x_57:
[----:B-1----:R-:W-:-:S04]  /*3710*/  SHF.L.U32 R5, R3, 0x1f, RZ ;  /* 0x0000001f03057819 */ /* 0x002fc800000006ff */
[----:B------:R1:W2:Y:S03]  /*3720*/  SYNCS.PHASECHK.TRANS64.TRYWAIT P0, [R0+URZ+0x108], R5 ;  /* 0x00010805000075a7 */ /* 0x0002a600080011ff */
[----:B--2---:R-:W-:Y:S05]  /*3730*/  @!P0 NANOSLEEP.SYNCS 0x989680 ;  /* 0x009896800000895d */ /* 0x004fea0003900000 */
[----:B------:R-:W2:Y:S02]  /*3740*/  @!P0 SYNCS.PHASECHK.TRANS64 P0, [R0+URZ+0x108], R5 ;  /* 0x00010805000085a7 */ /* 0x000ea400080010ff */
[----:B--2---:R-:W-:Y:S05]  /*3750*/  @P0 EXIT ;  /* 0x000000000000094d */ /* 0x004fea0003800000 */
[----:B------:R-:W-:Y:S05]  /*3760*/  BRA `(.L_x_57) ;  /* 0xfffffffc00e87947 */ /* 0x000fea000383ffff */
.L_x_53:
[----:B------:R-:W-:Y:S05]  /*3770*/  BRA.U UP4, `(.L_x_58) ;  /* 0x0000000d04987547 */ /* 0x000fea000b800000 */
[----:B------:R-:W1:Y:S01]  /*3780*/  S2UR UR7, SR_CgaCtaId ;  /* 0x00000000000779c3 */ /* 0x000e620000008800 */
[----:B------:R-:W-:Y:S01]  /*3790*/  UMOV UR4, 0x40 ;  /* 0x0000004000047882 */ /* 0x000fe20000000000 */
[----:B------:R-:W-:Y:S01]  /*37a0*/  NOP ;  /* 0x0000000000007918 */ /* 0x000fe20000000000 */
[----:B------:R-:W-:Y:S01]  /*37b0*/  UMOV UR6, 0x400 ;  /* 0x0000040000067882 */ /* 0x000fe20000000000 */
[----:B-1----:R-:W-:Y:S02]  /*37c0*/  ULEA UR5, UR7, UR4, 0x18 ;  /* 0x0000000407057291 */ /* 0x002fe4000f8ec0ff */
[----:B------:R-:W-:-:S07]  /*37d0*/  ULEA UR6, UR7, UR6, 0x18 ;  /* 0x0000000607067291 */ /* 0x000fce000f8ec0ff */
[----:B------:R-:W1:Y:S02]  /*37e0*/  LDS.U8 R0, [UR5+0x1c] ;  /* 0x00001c05ff007984 */ /* 0x000e640008000000 */
[----:B-1----:R-:W-:-:S13]  /*37f0*/  ISETP.NE.AND P0, PT, R0, RZ, PT ;  /* 0x000000ff0000720c */ /* 0x002fda0003f05270 */
[----:B------:R-:W-:Y:S05]  /*3800*/  @P0 BRA `(.L_x_59) ;  /* 0x0000000000580947 */ /* 0x000fea0003800000 */
[----:B------:R-:W-:-:S13]  /*3810*/  ELECT P0, URZ, PT ;  /* 0x0000000000ff782f */ /* 0x000fda0003800000 */
[----:B------:R-:W-:Y:S05]  /*3820*/  @!P0 BRA `(.L_x_60) ;  /* 0x0000000000608947 */ /* 0x000fea0003800000 */
[----:B------:R-:W-:Y:S01]  /*3830*/  UMOV UR4, 0x10 ;  /* 0x0000001000047882 */ /* 0x000fe20000000000 */
[----:B------:R-:W-:Y:S01]  /*3840*/  HFMA2 R0, -RZ, RZ, 0, 5.9604644775390625e-08 ;  /* 0x00000001ff007431 */ /* 0x000fe200000001ff */
[----:B------:R-:W-:-:S03]  /*3850*/  MOV R3, 0xffff ;  /* 0x0000ffff00037802 */ /* 0x000fc60000000f00 */
[----:B------:R-:W-:Y:S04]  /*3860*/  DEPBAR.LE SB1, 0x36 ;  /* 0x00009d800000791a */ /* 0x000fe80000000000 */
[----:B------:R-:W1:Y:S02]  /*3870*/  UTCATOMSWS.FIND_AND_SET.ALIGN UP0, UR4, UR4 ;  /* 0x00000004000475e3 */ /* 0x000e640008000800 */
[----:B-1----:R-:W-:Y:S01]  /*3880*/  MOV R4, UR4 ;  /* 0x0000000400047c02 */ /* 0x002fe20008000f00 */
[----:B------:R-:W-:Y:S06]  /*3890*/  BRA.U UP0, `(.L_x_61) ;  /* 0x0000000100187547 */ /* 0x000fec000b800000 */
.L_x_62:
[----:B------:R-:W-:Y:S05]  /*38a0*/  NANOSLEEP 0x64 ;  /* 0x000000640000795d */ /* 0x000fea0003800000 */
[----:B------:R-:W-:-:S05]  /*38b0*/  UMOV UR4, 0x10 ;  /* 0x0000001000047882 */ /* 0x000fca0000000000 */
[----:B------:R-:W-:Y:S04]  /*38c0*/  DEPBAR.LE SB1, 0x36 ;  /* 0x00009d800000791a */ /* 0x000fe80000000000 */
[----:B------:R-:W1:Y:S02]  /*38d0*/  UTCATOMSWS.FIND_AND_SET.ALIGN UP0, UR4, UR4 ;  /* 0x00000004000475e3 */ /* 0x000e640008000800 */
[----:B-1----:R-:W-:Y:S01]  /*38e0*/  MOV R4, UR4 ;  /* 0x0000000400047c02 */ /* 0x002fe20008000f00 */
[----:B------:R-:W-:Y:S05]  /*38f0*/  BRA.U !UP0, `(.L_x_62) ;  /* 0xfffffffd08e87547 */ /* 0x000fea000b83ffff */
.L_x_61:
[-C--:B------:R-:W-:Y:S02]  /*3900*/  SHF.L.U32 R3, R3, R4.reuse, RZ ;  /* 0x0000000403037219 */ /* 0x080fe400000006ff */
[----:B------:R-:W-:Y:S01]  /*3910*/  SHF.L.U32 R0, R0, R4, RZ ;  /* 0x0000000400007219 */ /* 0x000fe200000006ff */
[----:B------:R-:W-:Y:S02]  /*3920*/  IMAD.SHL.U32 R4, R4, 0x20, RZ ;  /* 0x0000002004047824 */ /* 0x000fe400078e00ff */
[----:B------:R1:W-:Y:S04]  /*3930*/  ATOMS.OR RZ, [UR5+0x14], R3 ;  /* 0x00001403ffff798c */ /* 0x0003e8000b000005 */
[----:B------:R1:W-:Y:S04]  /*3940*/  ATOMS.OR RZ, [UR5+0x18], R0 ;  /* 0x00001800ffff798c */ /* 0x0003e8000b000005 */
[----:B------:R1:W-:Y:S01]  /*3950*/  STS [UR6+0x150], R4 ;  /* 0x00015004ff007988 */ /* 0x0003e20008000806 */
[----:B------:R-:W-:Y:S05]  /*3960*/  BRA `(.L_x_60) ;  /* 0x0000000000107947 */ /* 0x000fea0003800000 */
.L_x_59:
[----:B------:R-:W-:Y:S02]  /*3970*/  MOV R0, 0xffffffff ;  /* 0xffffffff00007802 */ /* 0x000fe40000000f00 */
[----:B------:R-:W-:-:S03]  /*3980*/  MOV R4, 0x39b0 ;  /* 0x000039b000047802 */ /* 0x000fc60000000f00 */
[----:B------:R1:W-:Y:S04]  /*3990*/  STS [UR6+0x150], R0 ;  /* 0x00015000ff007988 */ /* 0x0003e80008000806 */
[----:B-1---5:R-:W-:Y:S05]  /*39a0*/  CALL.REL.NOINC `($__internal_1_$__cuda_sm10x_tcgen05_guardrail_trap_phase_invalid_during_alloc) ;  /* 0x0000005400847944 */ /* 0x022fea0003c00000 */
.L_x_60:
[----:B------:R-:W-:Y:S05]  /*39b0*/  WARPSYNC.ALL ;  /* 0x0000000000007948 */ /* 0x000fea0003800000 */
[----:B------:R-:W2:Y:S01]  /*39c0*/  S2UR UR4, SR_CgaCtaId ;  /* 0x00000000000479c3 */ /* 0x000ea20000008800 */
[----:B------:R-:W-:Y:S01]  /*39d0*/  UMOV UR20, 0x400 ;  /* 0x0000040000147882 */ /* 0x000fe20000000000 */
[----:B------:R-:W-:-:S06]  /*39e0*/  NOP ;  /* 0x0000000000007918 */ /* 0x000fcc0000000000 */
[----:B------:R-:W-:Y:S06]  /*39f0*/  BAR.ARV 0x6, 0xa0 ;  /* 0x0182800000007b1d */ /* 0x000fec0000002000 */
[----:B------:R-:W3:Y:S01]  /*3a00*/  LDCU.64 UR6, c[0x0][0x388] ;  /* 0x00007100ff0677ac */ /* 0x000ee20008000a00 */
[----:B------:R-:W-:Y:S01]  /*3a10*/  LOP3.LUT R2, R2, 0xffff, RZ, 0xc0, !PT ;  /* 0x0000ffff02027812 */ /* 0x000fe200078ec0ff */
[----:B------:R-:W-:Y:S01]  /*3a20*/  IMAD.MOV.U32 R9, RZ, RZ, 0x1 ;  /* 0x00000001ff097424 */ /* 0x000fe200078e00ff */
[----:B------:R-:W4:Y:S02]  /*3a30*/  LDCU.64 UR8, c[0x0][0x390] ;  /* 0x00007200ff0877ac */ /* 0x000f240008000a00 */
[----:B------:R-:W-:Y:S01]  /*3a40*/  R2UR UR21, R2 ;  /* 0x00000000021572ca */ /* 0x000fe200000e0000 */
[----:B------:R-:W-:-:S02]  /*3a50*/  IMAD.MOV.U32 R8, RZ, RZ, RZ ;  /* 0x000000ffff087224 */ /* 0x000fc400078e00ff */
[----:B-1----:R-:W-:Y:S01]  /*3a60*/  IMAD.MOV.U32 R3, RZ, RZ, RZ ;  /* 0x000000ffff037224 */ /* 0x002fe200078e00ff */
[----:B------:R-:W-:Y:S01]  /*3a70*/  UMOV UR24, URZ ;  /* 0x000000ff00187c82 */ /* 0x000fe20008000000 */
[----:B--2---:R-:W-:Y:S01]  /*3a80*/  ULEA UR20, UR4, UR20, 0x18 ;  /* 0x0000001404147291 */ /* 0x004fe2000f8ec0ff */
[----:B------:R-:W-:Y:S01]  /*3a90*/  UMOV UR19, URZ ;  /* 0x000000ff00137c82 */ /* 0x000fe20008000000 */
[----:B------:R-:W-:Y:S01]  /*3aa0*/  UMOV UR32, 0x0 ;  /* 0x0000000000207882 */ /* 0x000fe20000000000 */
[----:B------:R-:W-:Y:S01]  /*3ab0*/  UMOV UR33, 0x4110910 ;  /* 0x0411091000217882 */ /* 0x000fe20000000000 */
[----:B------:R-:W-:Y:S01]  /*3ac0*/  UMOV UR30, 0x0 ;  /* 0x00000000001e7882 */ /* 0x000fe20000000000 */
[----:B------:R-:W-:Y:S01]  /*3ad0*/  UMOV UR31, 0x4110910 ;  /* 0x04110910001f7882 */ /* 0x000fe20000000000 */
[----:B------:R-:W-:Y:S01]  /*3ae0*/  UMOV UR28, 0x0 ;  /* 0x00000000001c7882 */ /* 0x000fe20000000000 */
[----:B---3--:R-:W-:Y:S02]  /*3af0*/  UIADD3 UR4, UPT, UPT, UR6, 0x1f, URZ ;  /* 0x0000001f06047890 */ /* 0x008fe4000fffe0ff */
[----:B------:R-:W1:Y:S01]  /*3b00*/  LDS R0, [UR20+0x150] ;  /* 0x00015014ff007984 */ /* 0x000e620008000800 */
[----:B------:R-:W-:Y:S01]  /*3b10*/  UMOV UR29, 0x4110910 ;  /* 0x04110910001d7882 */ /* 0x000fe20000000000 */
[----:B------:R-:W-:Y:S01]  /*3b20*/  UMOV UR26, 0x0 ;  /* 0x00000000001a7882 */ /* 0x000fe20000000000 */
[----:B------:R-:W-:Y:S01]  /*3b30*/  USHF.R.S32.HI UR5, URZ, 0x1f, UR4 ;  /* 0x0000001fff057899 */ /* 0x000fe20008011404 */
[----:B------:R-:W-:-:S03]  /*3b40*/  UMOV UR27, 0x4110910 ;  /* 0x04110910001b7882 */ /* 0x000fc60000000000 */
[----:B------:R-:W-:Y:S02]  /*3b50*/  ULEA.HI UR4, UR5, UR4, URZ, 0x5 ;  /* 0x0000000405047291 */ /* 0x000fe4000f8f28ff */
[----:B------:R-:W-:Y:S02]  /*3b60*/  UIADD3 UR5, UPT, UPT, UR20, 0x6800, URZ ;  /* 0x0000680014057890 */ /* 0x000fe4000fffe0ff */
[----:B------:R-:W-:Y:S02]  /*3b70*/  USHF.R.S32.HI UR4, URZ, 0x5, UR4 ;  /* 0x00000005ff047899 */ /* 0x000fe40008011404 */
[----:B------:R-:W-:Y:S02]  /*3b80*/  USHF.R.U32.HI UR6, URZ, 0x4, UR5 ;  /* 0x00000004ff067899 */ /* 0x000fe40008011605 */
[----:B------:R-:W-:Y:S02]  /*3b90*/  UIMAD UR4, UR4, UR7, URZ ;  /* 0x00000007040472a4 */ /* 0x000fe4000f8e02ff */
[----:B------:R-:W-:-:S02]  /*3ba0*/  ULOP3.LUT UR6, UR6, 0x3fff, URZ, 0xc0, !UPT ;  /* 0x00003fff06067892 */ /* 0x000fc4000f8ec0ff */
[----:B----4-:R-:W-:Y:S02]  /*3bb0*/  UIMAD UR4, UR4, UR8, URZ ;  /* 0x00000008040472a4 */ /* 0x010fe4000f8e02ff */
[----:B------:R-:W-:Y:S02]  /*3bc0*/  ULOP3.LUT UR22, UR6, 0x10000, URZ, 0xfc, !UPT ;  /* 0x0001000006167892 */ /* 0x000fe4000f8efcff */
[----:B------:R-:W-:Y:S02]  /*3bd0*/  UIMAD UR9, UR4, UR9, URZ ;  /* 0x00000009040972a4 */ /* 0x000fe4000f8e02ff */
[----:B------:R-:W-:Y:S02]  /*3be0*/  UIADD3 UR4, UPT, UPT, UR20, 0x1e800, URZ ;  /* 0x0001e80014047890 */ /* 0x000fe4000fffe0ff */
[----:B------:R-:W-:Y:S02]  /*3bf0*/  UIADD3 UR35, UPT, UPT, UR9, -0x1, URZ ;  /* 0xffffffff09237890 */ /* 0x000fe4000fffe0ff */
[----:B------:R-:W-:-:S02]  /*3c00*/  USHF.R.U32.HI UR5, URZ, 0x4, UR4 ;  /* 0x00000004ff057899 */ /* 0x000fc40008011604 */
[----:B------:R-:W-:Y:S02]  /*3c10*/  UIADD3 UR4, UPT, UPT, UR20, 0x108, URZ ;  /* 0x0000010814047890 */ /* 0x000fe4000fffe0ff */
[----:B------:R-:W-:Y:S02]  /*3c20*/  ULOP3.LUT UR5, UR5, 0x3fff, URZ, 0xc0, !UPT ;  /* 0x00003fff05057892 */ /* 0x000fe4000f8ec0ff */
[----:B------:R-:W-:Y:S02]  /*3c30*/  UPRMT UR34, URZ, 0x654, UR4 ;  /* 0x00000654ff227896 */ /* 0x000fe40008000004 */
[----:B------:R-:W-:Y:S02]  /*3c40*/  ULOP3.LUT UR23, UR5, 0x1000000, URZ, 0xfc, !UPT ;  /* 0x0100000005177892 */ /* 0x000fe4000f8efcff */
[----:B------:R-:W-:Y:S01]  /*3c50*/  UISETP.GE.AND UP3, UPT, UR9, 0x1, UPT ;  /* 0x000000010900788c */ /* 0x000fe2000bf66270 */
[C---:B-1----:R-:W-:Y:S01]  /*3c60*/  VIADD R5, R0.reuse, 0x40 ;  /* 0x0000004000057836 */ /* 0x042fe20000000000 */
[----:B------:R-:W-:-:S04]  /*3c70*/  LOP3.LUT R4, R0, 0xffff, RZ, 0xc0, !PT ;  /* 0x0000ffff00047812 */ /* 0x000fc800078ec0ff */
[----:B------:R-:W-:-:S05]  /*3c80*/  LOP3.LUT R5, R5, 0xffff, RZ, 0xc0, !PT ;  /* 0x0000ffff05057812 */ /* 0x000fca00078ec0ff */
[----:B------:R1:W-:Y:S02]  /*3c90*/  STL.64 [R1], R4 ;  /* 0x0000000401007387 */ /* 0x0003e40000100a00 */
.L_x_69:
[----:B-1----:R-:W-:-:S04]  /*3ca0*/  SHF.L.U32 R5, R8, 0x1f, RZ ;  /* 0x0000001f08057819 */ /* 0x002fc800000006ff */
[----:B------:R-:W1:Y:S02]  /*3cb0*/  SYNCS.PHASECHK.TRANS64.TRYWAIT P0, [UR20+0x100], R5 ;  /* 0x00010005ff0075a7 */ /* 0x000e640008001114 */
[----:B-12-4-:R-:W-:Y:S05]  /*3cc0*/  @!P0 BRA `(.L_x_63) ;  /* 0x0000004c00548947 */ /* 0x016fea0003800000 */
.L_x_154:
[----:B-1----:R-:W1:Y:S01]  /*3cd0*/  LDS.128 R4, [UR20+0x140] ;  /* 0x00014014ff047984 */ /* 0x002e620008000c00 */
[----:B------:R-:W-:Y:S01]  /*3ce0*/  ULEA UR25, UR24, UR20, 0x3 ;  /* 0x0000001418197291 */ /* 0x000fe2000f8e18ff */
[----:B------:R-:W-:Y:S01]  /*3cf0*/  SHF.L.U32 R2, R9, 0x1f, RZ ;  /* 0x0000001f09027819 */ /* 0x000fe200000006ff */
[----:B------:R-:W-:Y:S01]  /*3d00*/  @!PT LDS RZ, [RZ] ;  /* 0x00000000fffff984 */ /* 0x000fe20000000800 */
[----:B------:R-:W-:Y:S01]  /*3d10*/  @!PT LDS RZ, [RZ] ;  /* 0x00000000fffff984 */ /* 0x000fe20000000800 */
[----:B------:R-:W-:Y:S01]  /*3d20*/  @!PT LDS RZ, [RZ] ;  /* 0x00000000fffff984 */ /* 0x000fe20000000800 */
[----:B------:R-:W-:Y:S01]  /*3d30*/  @!PT LDS RZ, [RZ] ;  /* 0x00000000fffff984 */ /* 0x000fe20000000800 */
[----:B------:R2:W-:Y:S06]  /*3d40*/  MEMBAR.ALL.CTA ;  /* 0x0000000000007992 */ /* 0x0005ec0000008000 */
[----:B--2---:R-:W2:Y:S02]  /*3d50*/  FENCE.VIEW.ASYNC.S ;  /* 0x00000000000073c6 */ /* 0x004ea40000000000 */
[----:B--2---:R-:W-:Y:S01]  /*3d60*/  SYNCS.ARRIVE.TRANS64.RED.A1T0 RZ, [UR34], RZ ;  /* 0x000000ffffff79a7 */ /* 0x004fe20008100422 */
[----:B------:R-:W2:Y:S01]  /*3d70*/  SYNCS.PHASECHK.TRANS64.TRYWAIT P0, [UR25+0x120], R2 ;  /* 0x00012002ff0075a7 */ /* 0x000ea20008001119 */
[----:B-1----:R-:W-:Y:S01]  /*3d80*/  LOP3.LUT P3, RZ, R6, 0x1, RZ, 0xc0, !PT ;  /* 0x0000000106ff7812 */ /* 0x002fe2000786c0ff */
[----:B--2---:R-:W-:-:S12]  /*3d90*/  @!P0 BRA `(.L_x_64) ;  /* 0x0000004c00388947 */ /* 0x004fd80003800000 */
.L_x_156:
[----:B------:R-:W-:Y:S05]  /*3da0*/  BRA.U !UP3, `(.L_x_65) ;  /* 0x000000010bfc7547 */ /* 0x000fea000b800000 */
[----:B-1----:R-:W-:Y:S01]  /*3db0*/  IMAD.U32 R2, RZ, RZ, UR24 ;  /* 0x00000018ff027e24 */ /* 0x002fe2000f8e00ff */
[----:B------:R-:W-:-:S04]  /*3dc0*/  ULEA UR4, UR19, UR20, 0x3 ;  /* 0x0000001413047291 */ /* 0x000fc8000f8e18ff */
[----:B------:R-:W-:Y:S02]  /*3dd0*/  LEA R4, R2, R1, 0x2 ;  /* 0x0000000102047211 */ /* 0x000fe400078e10ff */
[----:B------:R-:W-:Y:S01]  /*3de0*/  SHF.L.U32 R2, R3, 0x1f, RZ ;  /* 0x0000001f03027819 */ /* 0x000fe200000006ff */
[----:B------:R-:W-:-:S03]  /*3df0*/  UPLOP3.LUT UP2, UPT, UPT, UPT, UPT, 0x40, 0x4 ;  /* 0x000000000004789c */ /* 0x000fc60003f4e870 */
[----:B------:R-:W5:Y:S01]  /*3e00*/  LDL R4, [R4] ;  /* 0x0000000004047983 */ /* 0x000f620000100800 */
[----:B------:R1:W2:Y:S01]  /*3e10*/  SYNCS.PHASECHK.TRANS64.TRYWAIT P2, [UR4], R2 ;  /* 0x00000002ff0075a7 */ /* 0x0002a20008041104 */
[----:B------:R-:W-:Y:S01]  /*3e20*/  UMOV UR17, UR35 ;  /* 0x0000002300117c82 */ /* 0x000fe20008000000 */
[----:B------:R-:W-:-:S05]  /*3e30*/  UMOV UR4, UR19 ;  /* 0x0000001300047c82 */ /* 0x000fca0008000000 */
.L_x_68:
[----:B------:R-:W-:Y:S01]  /*3e40*/  ULEA UR18, UR4, UR20, 0x3 ;  /* 0x0000001404127291 */ /* 0x000fe2000f8e18ff */
[----:B--234-:R-:W-:Y:S11]  /*3e50*/  @P2 BRA `(.L_x_66) ;  /* 0x00000000000c2947 */ /* 0x01cff60003800000 */
[----:B------:R-:W-:Y:S04]  /*3e60*/  SHF.L.U32 R5, R3, 0x1f, RZ ;  /* 0x0000001f03057819 */ /* 0x000fe800000006ff */
[----:B------:R-:W2:Y:S02]  /*3e70*/  SYNCS.PHASECHK.TRANS64.TRYWAIT P0, [UR18], R5 ;  /* 0x00000005ff0075a7 */ /* 0x000ea40008001112 */
[----:B--2---:R-:W-:Y:S05]  /*3e80*/  @!P0 BRA `(.L_x_67) ;  /* 0x0000004c00148947 */ /* 0x004fea0003800000 */
.L_x_66:
[----:B------:R-:W-:Y:S01]  /*3e90*/  UISETP.NE.AND UP0, UPT, UR17, URZ, UPT ;  /* 0x000000ff1100728c */ /* 0x000fe2000bf05270 */
[----:B------:R-:W-:Y:S01]  /*3ea0*/  PLOP3.LUT P2, PT, PT, PT, PT, 0x80, 0x8 ;  /* 0x000000000008781c */ /* 0x000fe20003f4f070 */
[----:B------:R-:W-:Y:S01]  /*3eb0*/  UIADD3 UR5, UPT, UPT, UR4, 0x1, URZ ;  /* 0x0000000104057890 */ /* 0x000fe2000fffe0ff */
[----:B------:R-:W-:Y:S11]  /*3ec0*/  ELECT P1, URZ, PT ;  /* 0x0000000000ff782f */ /* 0x000ff60003820000 */
[----:B------:R-:W-:Y:S02]  /*3ed0*/  @!UPT UIADD3 URZ, UPT, UPT, URZ, URZ, URZ ;  /* 0x000000fffffff290 */ /* 0x000fe4000fffe0ff */
[C---:B-----5:R-:W-:Y:S01]  /*3ee0*/  @P1 R2UR.BROADCAST UR8, R4.reuse ;  /* 0x00000000040812ca */ /* 0x060fe200008e0000 */
[----:B------:R-:W-:Y:S01]  /*3ef0*/  UISETP.NE.AND UP1, UPT, UR5, 0xc, UPT ;  /* 0x0000000c0500788c */ /* 0x000fe2000bf25270 */
[----:B------:R-:W-:Y:S01]  /*3f00*/  PLOP3.LUT P0, PT, PT, PT, UP0, 0x80, 0x8 ;  /* 0x000000000008781c */ /* 0x000fe20003f0f008 */
[----:B------:R-:W-:Y:S02]  /*3f10*/  ULEA UR10, UR4, UR23, 0x9 ;  /* 0x00000017040a7291 */ /* 0x000fe4000f8e48ff */
[----:B------:R-:W-:Y:S02]  /*3f20*/  USEL UR6, URZ, 0x1, UP1 ;  /* 0x00000001ff067887 */ /* 0x000fe40008800000 */
[----:B------:R-:W-:Y:S02]  /*3f30*/  USEL UR19, UR5, URZ, UP1 ;  /* 0x000000ff05137287 */ /* 0x000fe40008800000 */
[----:B------:R-:W-:Y:S02]  /*3f40*/  ULEA UR14, UR4, UR22, 0x9 ;  /* 0x00000016040e7291 */ /* 0x000fe4000f8e48ff */
[----:B------:R-:W-:Y:S01]  /*3f50*/  @UP0 ULEA UR5, UR19, UR20, 0x3 ;  /* 0x0000001413050291 */ /* 0x000fe2000f8e18ff */
[----:B------:R-:W-:Y:S01]  /*3f60*/  LOP3.LUT R3, R3, UR6, RZ, 0x3c, !PT ;  /* 0x0000000603037c12 */ /* 0x000fe2000f8e3cff */
[----:B------:R-:W-:Y:S02]  /*3f70*/  UIADD3 UR6, UPT, UPT, UR10, 0x40, URZ ;  /* 0x000000400a067890 */ /* 0x000fe4000fffe0ff */
[----:B------:R-:W-:Y:S01]  /*3f80*/  UIADD3 UR4, UPT, UPT, UR14, 0x2, URZ ;  /* 0x000000020e047890 */ /* 0x000fe2000fffe0ff */
[----:B-1----:R-:W-:Y:S01]  /*3f90*/  @P0 SHF.L.U32 R2, R3, 0x1f, RZ ;  /* 0x0000001f03020819 */ /* 0x002fe200000006ff */
[----:B------:R-:W-:Y:S01]  /*3fa0*/  UIADD3 UR12, UPT, UPT, UR10, 0x80, URZ ;  /* 0x000000800a0c7890 */ /* 0x000fe2000fffe0ff */
[----:B------:R-:W-:Y:S02]  /*3fb0*/  UMOV UR11, 0x20004020 ;  /* 0x20004020000b7882 */ /* 0x000fe40000000000 */
[----:B------:R3:W4:Y:S01]  /*3fc0*/  @P0 SYNCS.PHASECHK.TRANS64.TRYWAIT P2, [UR5], R2 ;  /* 0x00000002ff0005a7 */ /* 0x0007220008041105 */
[----:B------:R-:W-:Y:S11]  /*3fd0*/  ELECT P0, URZ, PT ;  /* 0x0000000000ff782f */ /* 0x000ff60003800000 */
[----:B------:R-:W-:Y:S02]  /*3fe0*/  @!UPT UIADD3 URZ, UPT, UPT, URZ, URZ, URZ ;  /* 0x000000fffffff290 */ /* 0x000fe4000fffe0ff */
[C---:B------:R-:W-:Y:S02]  /*3ff0*/  @P0 R2UR.BROADCAST UR16, R4.reuse ;  /* 0x00000000041002ca */ /* 0x040fe400008e0000 */
[----:B------:R-:W-:Y:S01]  /*4000*/  ELECT P0, URZ, PT ;  /* 0x0000000000ff782f */ /* 0x000fe20003800000 */
[----:B------:R-:W-:Y:S01]  /*4010*/  UMOV UR15, 0x40004040 ;  /* 0x40004040000f7882 */ /* 0x000fe20000000000 */
[----:B------:R-:W-:Y:S01]  /*4020*/  UMOV UR7, 0x20004020 ;  /* 0x2000402000077882 */ /* 0x000fe20000000000 */
[----:B------:R1:W-:Y:S01]  /*4030*/  UTCHMMA gdesc[UR14], gdesc[UR10], tmem[UR8], tmem[UR32], idesc[UR33], UP2 ;  /* 0x00ff200a0e0075ea */ /* 0x0003e20009000008 */
[----:B------:R-:W-:Y:S01]  /*4040*/  UPLOP3.LUT UP2, UPT, UPT, UPT, UPT, 0x80, 0x8 ;  /* 0x000000000008789c */ /* 0x000fe20003f4f070 */
[----:B------:R-:W-:Y:S01]  /*4050*/  UMOV UR5, 0x40004040 ;  /* 0x4000404000057882 */ /* 0x000fe20000000000 */
[----:B------:R-:W-:Y:S01]  /*4060*/  UMOV UR13, 0x20004020 ;  /* 0x20004020000d7882 */ /* 0x000fe20000000000 */
[----:B------:R-:W-:Y:S04]  /*4070*/  UMOV UR9, 0x40004040 ;  /* 0x4000404000097882 */ /* 0x000fe80000000000 */
[----:B------:R2:W-:Y:S01]  /*4080*/  UTCHMMA gdesc[UR4], gdesc[UR6], tmem[UR16], tmem[UR30], idesc[UR31], UPT ;  /* 0x00ff1e06040075ea */ /* 0x0005e2000b800010 */
[----:B-1----:R-:W-:Y:S01]  /*4090*/  UIADD3 UR8, UPT, UPT, UR14, 0x4, URZ ;  /* 0x000000040e087890 */ /* 0x002fe2000fffe0ff */
[C---:B------:R-:W-:Y:S02]  /*40a0*/  @P0 R2UR.BROADCAST UR15, R4.reuse ;  /* 0x00000000040f02ca */ /* 0x040fe400008e0000 */
[----:B------:R-:W-:Y:S01]  /*40b0*/  ELECT P0, URZ, PT ;  /* 0x0000000000ff782f */ /* 0x000fe20003800000 */
[----:B------:R-:W-:Y:S02]  /*40c0*/  UIADD3 UR10, UPT, UPT, UR10, 0xc0, URZ ;  /* 0x000000c00a0a7890 */ /* 0x000fe4000fffe0ff */
[----:B--2---:R-:W-:Y:S10]  /*40d0*/  UIADD3 UR6, UPT, UPT, UR14, 0x6, URZ ;  /* 0x000000060e067890 */ /* 0x004ff4000fffe0ff */
[----:B------:R-:W-:Y:S01]  /*40e0*/  @P0 R2UR.BROADCAST UR14, R4 ;  /* 0x00000000040e02ca */ /* 0x000fe200008e0000 */
[----:B------:R-:W-:Y:S02]  /*40f0*/  UIADD3 UR5, UPT, UPT, UR18, 0x60, URZ ;  /* 0x0000006012057890 */ /* 0x000fe4000fffe0ff */
[----:B------:R-:W-:Y:S01]  /*4100*/  UIADD3 UR4, UPT, UPT, UR17, 0x1, URZ ;  /* 0x0000000111047890 */ /* 0x000fe2000fffe0ff */
[----:B------:R1:W-:Y:S01]  /*4110*/  UTCHMMA gdesc[UR8], gdesc[UR12], tmem[UR15], tmem[UR28], idesc[UR29], UPT ;  /* 0x00ff1c0c080075ea */ /* 0x0003e2000b80000f */
[----:B------:R-:W-:Y:S02]  /*4120*/  UMOV UR7, 0x40004040 ;  /* 0x4000404000077882 */ /* 0x000fe40000000000 */
[----:B------:R-:W-:Y:S03]  /*4130*/  UISETP.GT.U32.AND UP0, UPT, UR4, 0x1, UPT ;  /* 0x000000010400788c */ /* 0x000fe6000bf04070 */
[----:B------:R-:W-:Y:S03]  /*4140*/  UMOV UR4, UR19 ;  /* 0x0000001300047c82 */ /* 0x000fe60008000000 */
[----:B------:R3:W-:Y:S01]  /*4150*/  UTCHMMA gdesc[UR6], gdesc[UR10], tmem[UR14], tmem[UR26], idesc[UR27], UPT ;  /* 0x00ff1a0a060075ea */ /* 0x0007e2000b80000e */
[----:B------:R3:W-:Y:S01]  /*4160*/  UTCBAR.MULTICAST [UR5], URZ, UR21 ;  /* 0x000000ff050073e9 */ /* 0x0007e20008000815 */
[----:B-1----:R-:W-:Y:S07]  /*4170*/  UIADD3 UR8, UPT, UPT, UR17, -0x1, URZ ;  /* 0xffffffff11087890 */ /* 0x002fee000fffe0ff */
[----:B------:R-:W-:Y:S01]  /*4180*/  UMOV UR17, UR8 ;  /* 0x0000000800117c82 */ /* 0x000fe20008000000 */
[----:B------:R-:W-:Y:S05]  /*4190*/  BRA.U UP0, `(.L_x_68) ;  /* 0xfffffffd00287547 */ /* 0x000fea000b83ffff */
.L_x_65:
[----:B------:R-:W-:Y:S01]  /*41a0*/  UIADD3 UR4, UPT, UPT, UR24, 0x1, URZ ;  /* 0x0000000118047890 */ /* 0x000fe2000fffe0ff */
[----:B------:R-:W-:Y:S01]  /*41b0*/  LOP3.LUT R8, R8, 0x1, RZ, 0x3c, !PT ;  /* 0x0000000108087812 */ /* 0x000fe200078e3cff */
[----:B---3--:R-:W-:Y:S02]  /*41c0*/  UIADD3 UR5, UPT, UPT, UR25, 0x110, URZ ;  /* 0x0000011019057890 */ /* 0x008fe4000fffe0ff */
[----:B------:R-:W-:-:S04]  /*41d0*/  UISETP.NE.AND UP0, UPT, UR4, 0x2, UPT ;  /* 0x000000020400788c */ /* 0x000fc8000bf05270 */
[----:B------:R-:W-:Y:S02]  /*41e0*/  USEL UR6, URZ, 0x1, UP0 ;  /* 0x00000001ff067887 */ /* 0x000fe40008000000 */
[----:B------:R-:W-:Y:S01]  /*41f0*/  USEL UR24, UR4, URZ, UP0 ;  /* 0x000000ff04187287 */ /* 0x000fe20008000000 */
[----:B------:R2:W-:Y:S03]  /*4200*/  UTCBAR [UR5], URZ ;  /* 0x000000ff050073e9 */ /* 0x0005e600080000ff */
[----:B------:R-:W-:Y:S01]  /*4210*/  LOP3.LUT R9, R9, UR6, RZ, 0x3c, !PT ;  /* 0x0000000609097c12 */ /* 0x000fe2000f8e3cff */
[----:B------:R-:W-:Y:S07]  /*4220*/  @P3 BRA `(.L_x_69) ;  /* 0xfffffff8009c3947 */ /* 0x000fee000383ffff */
[----:B------:R-:W3:Y:S01]  /*4230*/  S2UR UR6, SR_CgaCtaId ;  /* 0x00000000000679c3 */ /* 0x000ee20000008800 */
[----:B------:R-:W-:Y:S01]  /*4240*/  ELECT P0, URZ, PT ;  /* 0x0000000000ff782f */ /* 0x000fe20003800000 */
[----:B-1----:R-:W-:Y:S01]  /*4250*/  IMAD.MOV.U32 R2, RZ, RZ, 0x1 ;  /* 0x00000001ff027424 */ /* 0x002fe200078e00ff */
[----:B------:R-:W-:Y:S01]  /*4260*/  UIADD3 UR20, UPT, UPT, UR20, 0x120, URZ ;  /* 0x0000012014147890 */ /* 0x000fe2000fffe0ff */
[----:B------:R-:W-:Y:S01]  /*4270*/  SHF.L.U32 R3, R9, 0x1f, RZ ;  /* 0x0000001f09037819 */ /* 0x000fe200000006ff */
[----:B------:R-:W-:-:S03]  /*4280*/  UMOV UR4, 0x40 ;  /* 0x0000004000047882 */ /* 0x000fc60000000000 */
[----:B------:R-:W-:Y:S01]  /*4290*/  UVIRTCOUNT.DEALLOC.SMPOOL 0x80 ;  /* 0x000000800000784c */ /* 0x000fe20000000000 */
[----:B---3--:R-:W-:Y:S02]  /*42a0*/  ULEA UR6, UR6, UR4, 0x18 ;  /* 0x0000000406067291 */ /* 0x008fe4000f8ec0ff */
[----:B------:R-:W-:-:S07]  /*42b0*/  ULEA UR4, UR24, UR20, 0x3 ;  /* 0x0000001418047291 */ /* 0x000fce000f8e18ff */
[----:B------:R1:W-:Y:S02]  /*42c0*/  @P0 STS.U8 [UR6+0x1c], R2 ;  /* 0x00001c02ff000988 */ /* 0x0003e40008000006 */
[----:B------:R-:W3:Y:S02]  /*42d0*/  SYNCS.PHASECHK.TRANS64.TRYWAIT P0, [UR4], R3 ;  /* 0x00000003ff0075a7 */ /* 0x000ee40008001104 */
[----:B-1-3--:R-:W-:Y:S05]  /*42e0*/  @!P0 BRA `(.L_x_70) ;  /* 0x0000004800148947 */ /* 0x00afea0003800000 */
.L_x_159:
[----:B------:R-:W-:-:S04]  /*42f0*/  UIADD3 UR4, UPT, UPT, UR24, 0x1, URZ ;  /* 0x0000000118047890 */ /* 0x000fc8000fffe0ff */
[----:B------:R-:W-:-:S04]  /*4300*/  UISETP.NE.AND UP0, UPT, UR4, 0x2, UPT ;  /* 0x000000020400788c */ /* 0x000fc8000bf05270 */
[----:B--2---:R-:W-:Y:S02]  /*4310*/  USEL UR5, URZ, 0x1, UP0 ;  /* 0x00000001ff057887 */ /* 0x004fe40008000000 */
[----:B------:R-:W-:-:S04]  /*4320*/  USEL UR4, UR4, URZ, UP0 ;  /* 0x000000ff04047287 */ /* 0x000fc80008000000 */
[----:B------:R-:W-:Y:S01]  /*4330*/  ULEA UR4, UR4, UR20, 0x3 ;  /* 0x0000001404047291 */ /* 0x000fe2000f8e18ff */
[----:B-1----:R-:W-:-:S04]  /*4340*/  LOP3.LUT R3, R9, UR5, RZ, 0x3c, !PT ;  /* 0x0000000509037c12 */ /* 0x002fc8000f8e3cff */
[----:B------:R-:W-:-:S04]  /*4350*/  SHF.L.U32 R3, R3, 0x1f, RZ ;  /* 0x0000001f03037819 */ /* 0x000fc800000006ff */
[----:B------:R-:W1:Y:S02]  /*4360*/  SYNCS.PHASECHK.TRANS64.TRYWAIT P0, [UR4], R3 ;  /* 0x00000003ff0075a7 */ /* 0x000e640008001104 */
[----:B-1----:R-:W-:Y:S05]  /*4370*/  @!P0 BRA `(.L_x_71) ;  /* 0x0000004800088947 */ /* 0x002fea0003800000 */
.L_x_161:
[----:B------:R-:W-:Y:S01]  /*4380*/  NOP ;  /* 0x0000000000007918 */ /* 0x000fe20000000000 */
[----:B-1----:R-:W1:Y:S01]  /*4390*/  LDS R2, [UR6+0x14] ;  /* 0x00001406ff027984 */ /* 0x002e620008000800 */
[----:B------:R-:W-:Y:S01]  /*43a0*/  LOP3.LUT R0, R0, 0xffff, RZ, 0xc0, !PT ;  /* 0x0000ffff00007812 */ /* 0x000fe200078ec0ff */
[----:B------:R-:W-:Y:S02]  /*43b0*/  IMAD.MOV.U32 R3, RZ, RZ, 0xffff ;  /* 0x0000ffffff037424 */ /* 0x000fe400078e00ff */
[----:B------:R-:W-:Y:S01]  /*43c0*/  IMAD.MOV.U32 R5, RZ, RZ, 0x1 ;  /* 0x00000001ff057424 */ /* 0x000fe200078e00ff */
[----:B------:R-:W-:-:S04]  /*43d0*/  SHF.R.U32.HI R0, RZ, 0x5, R0 ;  /* 0x00000005ff007819 */ /* 0x000fc80000011600 */
[-C--:B------:R-:W-:Y:S02]  /*43e0*/  SHF.L.U32 R3, R3, R0.reuse, RZ ;  /* 0x0000000003037219 */ /* 0x080fe400000006ff */
[----:B------:R-:W-:Y:S02]  /*43f0*/  SHF.L.U32 R5, R5, R0, RZ ;  /* 0x0000000005057219 */ /* 0x000fe400000006ff */
[----:B-1----:R-:W-:-:S04]  /*4400*/  LOP3.LUT R2, R2, R3, RZ, 0xc0, !PT ;  /* 0x0000000302027212 */ /* 0x002fc800078ec0ff */
[----:B------:R-:W-:-:S13]  /*4410*/  ISETP.NE.AND P0, PT, R2, R3, PT ;  /* 0x000000030200720c */ /* 0x000fda0003f05270 */
[----:B------:R-:W-:Y:S05]  /*4420*/  @P0 BRA `(.L_x_72) ;  /* 0x00000000005c0947 */ /* 0x000fea0003800000 */
[----:B------:R-:W1:Y:S02]  /*4430*/  LDS R0, [UR6+0x18] ;  /* 0x00001806ff007984 */ /* 0x000e640008000800 */
[----:B-1----:R-:W-:-:S04]  /*4440*/  LOP3.LUT R0, R0, R5, RZ, 0xc0, !PT ;  /* 0x0000000500007212 */ /* 0x002fc800078ec0ff */
[----:B------:R-:W-:-:S13]  /*4450*/  ISETP.NE.AND P0, PT, R0, R5, PT ;  /* 0x000000050000720c */ /* 0x000fda0003f05270 */
[----:B------:R-:W-:Y:S05]  /*4460*/  @P0 BRA `(.L_x_73) ;  /* 0x0000000000400947 */ /* 0x000fea0003800000 */
[----:B------:R-:W-:Y:S01]  /*4470*/  R2UR UR4, R3 ;  /* 0x00000000030472ca */ /* 0x000fe200000e0000 */
[----:B------:R-:W1:Y:S01]  /*4480*/  S2R R2, SR_LANEID ;  /* 0x0000000000027919 */ /* 0x000e620000000000 */
[----:B------:R-:W-:-:S04]  /*4490*/  LOP3.LUT R5, RZ, R5, RZ, 0x33, !PT ;  /* 0x00000005ff057212 */ /* 0x000fc800078e33ff */
[----:B------:R-:W2:Y:S07]  /*44a0*/  REDUX UR7, R5 ;  /* 0x00000000050773c4 */ /* 0x000eae0000000000 */
[----:B------:R-:W-:-:S03]  /*44b0*/  ULOP3.LUT UR5, URZ, UR4, URZ, 0x33, !UPT ;  /* 0x00000004ff057292 */ /* 0x000fc6000f8e33ff */
[----:B------:R-:W-:Y:S02]  /*44c0*/  VOTEU.ANY UR4, UPT, PT ;  /* 0x0000000000047886 */ /* 0x000fe400038e0100 */
[----:B------:R-:W-:Y:S01]  /*44d0*/  UFLO.U32 UR4, UR4 ;  /* 0x00000004000472bd */ /* 0x000fe200080e0000 */
[----:B------:R-:W-:-:S04]  /*44e0*/  IMAD.U32 R0, RZ, RZ, UR5 ;  /* 0x00000005ff007e24 */ /* 0x000fc8000f8e00ff */
[----:B------:R-:W3:Y:S02]  /*44f0*/  REDUX UR8, R0 ;  /* 0x00000000000873c4 */ /* 0x000ee40000000000 */
[----:B------:R1:W-:Y:S02]  /*4500*/  UTCATOMSWS.AND URZ, UR5 ;  /* 0x0000000500ff79e3 */ /* 0x0003e40008000000 */
[----:B-1----:R-:W-:Y:S01]  /*4510*/  ISETP.EQ.U32.AND P0, PT, R2, UR4, PT ;  /* 0x0000000402007c0c */ /* 0x002fe2000bf02070 */
[----:B--2---:R-:W-:Y:S02]  /*4520*/  IMAD.U32 R2, RZ, RZ, UR7 ;  /* 0x00000007ff027e24 */ /* 0x004fe4000f8e00ff */
[----:B---3--:R-:W-:-:S10]  /*4530*/  IMAD.U32 R3, RZ, RZ, UR8 ;  /* 0x00000008ff037e24 */ /* 0x008fd4000f8e00ff */
[----:B------:R1:W-:Y:S04]  /*4540*/  @P0 ATOMS.AND RZ, [UR6+0x14], R3 ;  /* 0x00001403ffff098c */ /* 0x0003e8000a800006 */
[----:B------:R1:W-:Y:S01]  /*4550*/  @P0 ATOMS.AND RZ, [UR6+0x18], R2 ;  /* 0x00001802ffff098c */ /* 0x0003e2000a800006 */
[----:B------:R-:W-:Y:S05]  /*4560*/  BRA `(.L_x_74) ;  /* 0x0000000000147947 */ /* 0x000fea0003800000 */
.L_x_73:
[----:B------:R-:W-:Y:S02]  /*4570*/  MOV R2, 0x4590 ;  /* 0x0000459000027802 */ /* 0x000fe40000000f00 */
[----:B----45:R-:W-:Y:S05]  /*4580*/  CALL.REL.NOINC `($__internal_0_$__cuda_sm10x_tcgen05_guardrail_trap_col_being_dealloced_not_returned_by_alloc) ;  /* 0x0000004800807944 */ /* 0x030fea0003c00000 */
[----:B------:R-:W-:Y:S05]  /*4590*/  BRA `(.L_x_74) ;  /* 0x0000000000087947 */ /* 0x000fea0003800000 */
.L_x_72:
[----:B------:R-:W-:Y:S02]  /*45a0*/  MOV R2, 0x45c0 ;  /* 0x000045c000027802 */ /* 0x000fe40000000f00 */
[----:B----45:R-:W-:Y:S05]  /*45b0*/  CALL.REL.NOINC `($__internal_2_$__cuda_sm10x_tcgen05_guardrail_trap_unallocated_columns_being_dealloced) ;  /* 0x00000048008c7944 */ /* 0x030fea0003c00000 */
.L_x_74:
[----:B------:R-:W-:Y:S01]  /*45c0*/  NOP ;  /* 0x0000000000007918 */ /* 0x000fe20000000000 */
[----:B------:R-:W-:Y:S05]  /*45d0*/  EXIT ;  /* 0x000000000000794d */ /* 0x000fea0003800000 */
.L_x_58:
[----:B------:R-:W-:-:S09]  /*45e0*/  UISETP.NE.OR UP0, UPT, UR18, 0x3, !UP3 ;  /* 0x000000031200788c */ /* 0x000fd2000df05670 */
[----:B------:R-:W-:Y:S05]  /*45f0*/  BRA.U UP0, `(.L_x_75) ;  /* 0x0000001100847547 */ /* 0x000fea000b800000 */
[----:B------:R-:W1:Y:S01]  /*4600*/  LDCU.64 UR4, c[0x0][0x988] ;  /* 0x00013100ff0477ac */ /* 0x000e620008000a00 */
[----:B------:R-:W2:Y:S01]  /*4610*/  S2UR UR6, SR_CgaCtaId ;  /* 0x00000000000679c3 */ /* 0x000ea20000008800 */
[----:B------:R-:W-:Y:S01]  /*4620*/  R2UR UR36, R56 ;  /* 0x00000000382472ca */ /* 0x000fe200000e0000 */
[----:B------:R-:W-:Y:S01]  /*4630*/  HFMA2 R8, -RZ, RZ, 0, 0 ;  /* 0x00000000ff087431 */ /* 0x000fe200000001ff */
[----:B------:R-:W3:Y:S01]  /*4640*/  LDCU UR30, c[0x0][0x370] ;  /* 0x00006e00ff1e77ac */ /* 0x000ee20008000800 */
[----:B------:R-:W-:Y:S01]  /*4650*/  R2UR UR31, R57 ;  /* 0x00000000391f72ca */ /* 0x000fe200000e0000 */
[----:B------:R-:W-:Y:S01]  /*4660*/  IMAD.MOV.U32 R10, RZ, RZ, 0x1 ;  /* 0x00000001ff0a7424 */ /* 0x000fe200078e00ff */
[----:B------:R-:W4:Y:S02]  /*4670*/  LDCU.128 UR32, c[0x0][0xc10] ;  /* 0x00018200ff2077ac */ /* 0x000f240008000c00 */
[----:B------:R-:W3:Y:S01]  /*4680*/  LDC.64 R12, c[0x0][0x348] ;  /* 0x0000d200ff0c7b82 */ /* 0x000ee20000000a00 */
[----:B------:R-:W-:Y:S01]  /*4690*/  IMAD.MOV.U32 R3, RZ, RZ, 0x2000 ;  /* 0x00002000ff037424 */ /* 0x000fe200078e00ff */
[----:B------:R-:W4:Y:S01]  /*46a0*/  LDCU UR27, c[0x0][0x374] ;  /* 0x00006e80ff1b77ac */ /* 0x000f220008000800 */
[----:B------:R-:W3:Y:S01]  /*46b0*/  LDCU.64 UR28, c[0x0][0x990] ;  /* 0x00013200ff1c77ac */ /* 0x000ee20008000a00 */
[----:B------:R-:W3:Y:S01]  /*46c0*/  LDCU UR17, c[0x0][0xc0c] ;  /* 0x00018180ff1177ac */ /* 0x000ee20008000800 */
[----:B-1----:R-:W-:Y:S01]  /*46d0*/  UISETP.NE.U32.AND UP0, UPT, UR4, URZ, UPT ;  /* 0x000000ff0400728c */ /* 0x002fe2000bf05070 */
[----:B------:R-:W1:Y:S01]  /*46e0*/  LDCU.128 UR40, c[0x0][0xa80] ;  /* 0x00015000ff2877ac */ /* 0x000e620008000c00 */
[----:B------:R-:W1:Y:S01]  /*46f0*/  LDCU UR50, c[0x0][0xc20] ;  /* 0x00018400ff3277ac */ /* 0x000e620008000800 */
[----:B------:R-:W1:Y:S01]  /*4700*/  LDCU UR4, c[0x0][0xc30] ;  /* 0x00018600ff0477ac */ /* 0x000e620008000800 */
[----:B------:R-:W1:Y:S01]  /*4710*/  LDCU.128 UR44, c[0x0][0xa90] ;  /* 0x00015200ff2c77ac */ /* 0x000e620008000c00 */
[----:B------:R-:W-:Y:S01]  /*4720*/  UMOV UR24, 0x400 ;  /* 0x0000040000187882 */ /* 0x000fe20000000000 */
[----:B----4-:R-:W-:-:S02]  /*4730*/  UIMAD.WIDE.U32 UR8, UR27, UR35, URZ ;  /* 0x000000231b0872a5 */ /* 0x010fc4000f8e00ff */
[----:B--2---:R-:W-:Y:S02]  /*4740*/  ULEA UR24, UR6, UR24, 0x18 ;  /* 0x0000001806187291 */ /* 0x004fe4000f8ec0ff */
[----:B---3--:R-:W-:Y:S02]  /*4750*/  UIMAD.WIDE.U32 UR6, UR30, UR32, URZ ;  /* 0x000000201e0672a5 */ /* 0x008fe4000f8e00ff */
[----:B------:R-:W-:Y:S02]  /*4760*/  USEL UR49, URZ, 0x1, UP5 ;  /* 0x00000001ff317887 */ /* 0x000fe4000a800000 */
[----:B------:R-:W-:Y:S02]  /*4770*/  UISETP.NE.AND.EX UP5, UPT, UR5, URZ, UPT, UP0 ;  /* 0x000000ff0500728c */ /* 0x000fe4000bfa5300 */
[----:B------:R-:W-:Y:S02]  /*4780*/  UISETP.NE.U32.AND UP6, UPT, UR28, URZ, UPT ;  /* 0x000000ff1c00728c */ /* 0x000fe4000bfc5070 */
[----:B------:R-:W-:-:S02]  /*4790*/  UIADD3 UR37, UPT, UPT, UR24, 0x108, URZ ;  /* 0x0000010818257890 */ /* 0x000fc4000fffe0ff */
[----:B------:R-:W-:Y:S02]  /*47a0*/  UISETP.NE.AND UP0, UPT, UR39, 0x1, UPT ;  /* 0x000000012700788c */ /* 0x000fe4000bf05270 */
[----:B------:R-:W-:Y:S02]  /*47b0*/  UISETP.GE.AND UP2, UPT, UR39, 0x1, UPT ;  /* 0x000000012700788c */ /* 0x000fe4000bf46270 */
[----:B------:R-:W-:Y:S01]  /*47c0*/  UISETP.NE.AND UP0, UPT, UR17, 0x1, UPT ;  /* 0x000000011100788c */ /* 0x000fe2000bf05270 */
[----:B------:R-:W-:Y:S01]  /*47d0*/  UMOV UR6, UR7 ;  /* 0x0000000700067c82 */ /* 0x000fe20008000000 */
[----:B------:R-:W-:Y:S01]  /*47e0*/  UMOV UR38, UR9 ;  /* 0x0000000900267c82 */ /* 0x000fe20008000000 */
[----:B------:R-:W-:Y:S02]  /*47f0*/  UISETP.NE.AND UP2, UPT, UR34, 0x1, UPT ;  /* 0x000000012200788c */ /* 0x000fe4000bf45270 */
[----:B-1----:R-:W-:Y:S01]  /*4800*/  UISETP.NE.AND UP0, UPT, UR40, 0x1, UPT ;  /* 0x000000012800788c */ /* 0x002fe2000bf05270 */
[----:B------:R-:W-:Y:S01]  /*4810*/  UMOV UR26, URZ ;  /* 0x000000ff001a7c82 */ /* 0x000fe20008000000 */
[----:B------:R-:W1:Y:S01]  /*4820*/  LDCU UR52, c[0x0][0xaa0] ;  /* 0x00015400ff3477ac */ /* 0x000e620008000800 */
[----:B------:R-:W-:Y:S01]  /*4830*/  UPLOP3.LUT UP4, UPT, UPT, UPT, UPT, 0x40, 0x4 ;  /* 0x000000000004789c */ /* 0x000fe20003f8e870 */
[----:B------:R-:W2:Y:S01]  /*4840*/  LDCU.64 UR18, c[0x0][0xc28] ;  /* 0x00018500ff1277ac */ /* 0x000ea20008000a00 */
[----:B------:R-:W-:-:S02]  /*4850*/  UISETP.NE.AND.EX UP6, UPT, UR29, URZ, UPT, UP6 ;  /* 0x000000ff1d00728c */ /* 0x000fc4000bfc5360 */
[----:B------:R-:W-:Y:S02]  /*4860*/  UPRMT UR37, URZ, 0x654, UR37 ;  /* 0x00000654ff257896 */ /* 0x000fe40008000025 */
[----:B------:R-:W-:Y:S02]  /*4870*/  USHF.R.U32.HI UR48, URZ, UR33, UR6 ;  /* 0x00000021ff307299 */ /* 0x000fe40008011606 */
[----:B------:R-:W-:Y:S02]  /*4880*/  USHF.R.U32.HI UR38, URZ, UR50, UR38 ;  /* 0x00000032ff267299 */ /* 0x000fe40008011626 */
[----:B------:R-:W-:Y:S02]  /*4890*/  UISETP.NE.AND UP3, UPT, UR4, 0x1, UPT ;  /* 0x000000010400788c */ /* 0x000fe4000bf65270 */
[----:B------:R-:W-:Y:S02]  /*48a0*/  UISETP.NE.AND UP2, UPT, UR43, 0x1, UPT ;  /* 0x000000012b00788c */ /* 0x000fe4000bf45270 */
[----:B------:R-:W-:-:S11]  /*48b0*/  UISETP.NE.AND UP0, UPT, UR46, 0x1, UPT ;  /* 0x000000012e00788c */ /* 0x000fd6000bf05270 */
.L_x_84:
[----:B------:R-:W-:Y:S04]  /*48c0*/  SHF.L.U32 R5, R8, 0x1f, RZ ;  /* 0x0000001f08057819 */ /* 0x000fe800000006ff */
[----:B---3--:R-:W3:Y:S02]  /*48d0*/  SYNCS.PHASECHK.TRANS64.TRYWAIT P0, [UR24+0x100], R5 ;  /* 0x00010005ff0075a7 */ /* 0x008ee40008001118 */
[----:B---3--:R-:W-:Y:S05]  /*48e0*/  @!P0 BRA `(.L_x_76) ;  /* 0x0000004000c48947 */ /* 0x008fea0003800000 */
.L_x_163:
[----:B---3--:R-:W3:Y:S01]  /*48f0*/  LDS.128 R4, [UR24+0x140] ;  /* 0x00014018ff047984 */ /* 0x008ee20008000c00 */
[----:B------:R-:W-:Y:S01]  /*4900*/  UISETP.GE.AND UP0, UPT, UR39, 0x1, UPT ;  /* 0x000000012700788c */ /* 0x000fe2000bf06270 */
[----:B------:R-:W-:Y:S01]  /*4910*/  @!PT LDS RZ, [RZ] ;  /* 0x00000000fffff984 */ /* 0x000fe20000000800 */
[----:B------:R-:W-:Y:S01]  /*4920*/  @!PT LDS RZ, [RZ] ;  /* 0x00000000fffff984 */ /* 0x000fe20000000800 */
[----:B------:R-:W-:Y:S01]  /*4930*/  @!PT LDS RZ, [RZ] ;  /* 0x00000000fffff984 */ /* 0x000fe20000000800 */
[----:B------:R-:W-:Y:S01]  /*4940*/  @!PT LDS RZ, [RZ] ;  /* 0x00000000fffff984 */ /* 0x000fe20000000800 */
[----:B------:R4:W-:Y:S06]  /*4950*/  MEMBAR.ALL.CTA ;  /* 0x0000000000007992 */ /* 0x0009ec0000008000 */
[----:B----4-:R-:W4:Y:S02]  /*4960*/  FENCE.VIEW.ASYNC.S ;  /* 0x00000000000073c6 */ /* 0x010f240000000000 */
[----:B----4-:R-:W-:Y:S01]  /*4970*/  SYNCS.ARRIVE.TRANS64.RED.A1T0 RZ, [UR37], RZ ;  /* 0x000000ffffff79a7 */ /* 0x010fe20008100425 */
[----:B---3--:R-:W-:Y:S11]  /*4980*/  LOP3.LUT P0, RZ, R6, 0x1, RZ, 0xc0, !PT ;  /* 0x0000000106ff7812 */ /* 0x008ff6000780c0ff */
[----:B------:R-:W-:Y:S02]  /*4990*/  @!UPT UIADD3 URZ, UPT, UPT, URZ, URZ, URZ ;  /* 0x000000fffffff290 */ /* 0x000fe4000fffe0ff */
[----:B------:R-:W-:Y:S01]  /*49a0*/  VOTEU.ANY UP2, P0 ;  /* 0x0000000000ff7886 */ /* 0x000fe20000040100 */
[----:B------:R-:W-:Y:S11]  /*49b0*/  PLOP3.LUT P0, PT, PT, PT, UP2, 0x80, 0x8 ;  /* 0x000000000008781c */ /* 0x000ff60003f0f028 */
[----:B------:R-:W-:Y:S02]  /*49c0*/  @!UPT UIADD3 URZ, UPT, UPT, URZ, URZ, URZ ;  /* 0x000000fffffff290 */ /* 0x000fe4000fffe0ff */
[----:B------:R-:W-:Y:S02]  /*49d0*/  @P0 MOV R2, R4 ;  /* 0x0000000400020202 */ /* 0x000fe40000000f00 */
[----:B------:R-:W-:Y:S02]  /*49e0*/  @P0 LOP3.LUT R0, R5, 0xffff, RZ, 0xc0, !PT ;  /* 0x0000ffff05000812 */ /* 0x000fe400078ec0ff */
[----:B------:R-:W-:Y:S02]  /*49f0*/  @P0 R2UR UR5, R2 ;  /* 0x00000000020502ca */ /* 0x000fe400000e0000 */
[----:B------:R-:W-:Y:S11]  /*4a00*/  @P0 R2UR UR4, R0 ;  /* 0x00000000000402ca */ /* 0x000ff600000e0000 */
[----:B------:R-:W-:Y:S02]  /*4a10*/  @UP2 UMOV UR16, UR5 ;  /* 0x0000000500102c82 */ /* 0x000fe40008000000 */
[----:B------:R-:W-:Y:S01]  /*4a20*/  @UP2 UMOV UR15, UR4 ;  /* 0x00000004000f2c82 */ /* 0x000fe20008000000 */
[----:B------:R-:W-:Y:S05]  /*4a30*/  BRA.U !UP0, `(.L_x_77) ;  /* 0x0000000108c07547 */ /* 0x000fea000b800000 */
[----:B------:R-:W-:Y:S02]  /*4a40*/  UIMAD.WIDE.U32 UR8, UR15, UR35, URZ ;  /* 0x000000230f0872a5 */ /* 0x000fe4000f8e00ff */
[----:B------:R-:W-:Y:S02]  /*4a50*/  UP2UR UR14, UPR, URZ, 0x4 ;  /* 0x00000004ff0e7883 */ /* 0x000fe40008000000 */
[----:B------:R-:W-:Y:S02]  /*4a60*/  UISETP.NE.AND UP2, UPT, UR34, 0x1, UPT ;  /* 0x000000012200788c */ /* 0x000fe4000bf45270 */
[----:B------:R-:W-:Y:S02]  /*4a70*/  UIMAD.WIDE.U32 UR10, UR16, UR32, URZ ;  /* 0x00000020100a72a5 */ /* 0x000fe4000f8e00ff */
[----:B------:R-:W-:Y:S02]  /*4a80*/  USEL UR4, UR27, UR38, !UP2 ;  /* 0x000000261b047287 */ /* 0x000fe4000d000000 */
[----:B------:R-:W-:Y:S02]  /*4a90*/  UISETP.NE.AND UP0, UPT, UR17, 0x1, UPT ;  /* 0x000000011100788c */ /* 0x000fe4000bf05270 */
[----:B------:R-:W-:Y:S02]  /*4aa0*/  UP2UR UR22, UPR, URZ, 0x2 ;  /* 0x00000002ff167883 */ /* 0x000fe40008000000 */
[----:B------:R-:W-:Y:S02]  /*4ab0*/  UISETP.NE.AND UP1, UPT, UR39, 0x1, UPT ;  /* 0x000000012700788c */ /* 0x000fe4000bf25270 */
[----:B--2---:R-:W-:Y:S02]  /*4ac0*/  UIMAD.WIDE.U32 UR12, UR4, UR18, URZ ;  /* 0x00000012040c72a5 */ /* 0x004fe4000f8e00ff */
[----:B------:R-:W-:Y:S01]  /*4ad0*/  USEL UR7, UR30, UR48, !UP0 ;  /* 0x000000301e077287 */ /* 0x000fe2000c000000 */
[----:B------:R-:W-:Y:S02]  /*4ae0*/  UMOV UR5, UR9 ;  /* 0x0000000900057c82 */ /* 0x000fe40008000000 */
[----:B------:R-:W-:Y:S02]  /*4af0*/  USHF.R.U32.HI UR6, URZ, UR50, UR5 ;  /* 0x00000032ff067299 */ /* 0x000fe40008011605 */
[----:B------:R-:W-:Y:S02]  /*4b00*/  UIMAD.WIDE.U32 UR20, UR7, UR18, URZ ;  /* 0x00000012071472a5 */ /* 0x000fe4000f8e00ff */
[----:B------:R-:W-:Y:S02]  /*4b10*/  USEL UR6, UR15, UR6, !UP2 ;  /* 0x000000060f067287 */ /* 0x000fe4000d000000 */
[----:B------:R-:W-:Y:S01]  /*4b20*/  UISETP.NE.AND UP2, UPT, UR14, URZ, UPT ;  /* 0x000000ff0e00728c */ /* 0x000fe2000bf45270 */
[----:B------:R-:W-:Y:S01]  /*4b30*/  UMOV UR5, UR11 ;  /* 0x0000000b00057c82 */ /* 0x000fe20008000000 */
[----:B------:R-:W-:Y:S02]  /*4b40*/  UIMAD.WIDE.U32 UR10, UR6, UR18, URZ ;  /* 0x00000012060a72a5 */ /* 0x000fe4000f8e00ff */
[----:B------:R-:W-:Y:S03]  /*4b50*/  USHF.R.U32.HI UR8, URZ, UR33, UR5 ;  /* 0x00000021ff087299 */ /* 0x000fe60008011605 */
[----:B------:R-:W-:Y:S02]  /*4b60*/  UMOV UR5, UR13 ;  /* 0x0000000d00057c82 */ /* 0x000fe40008000000 */
[----:B------:R-:W-:Y:S03]  /*4b70*/  @UP1 USHF.R.U32.HI UR4, URZ, UR19, UR5 ;  /* 0x00000013ff041299 */ /* 0x000fe60008011605 */
[----:B------:R-:W-:Y:S01]  /*4b80*/  UMOV UR5, UR21 ;  /* 0x0000001500057c82 */ /* 0x000fe20008000000 */
[----:B------:R-:W-:Y:S02]  /*4b90*/  UIMAD UR4, UR39, UR4, URZ ;  /* 0x00000004270472a4 */ /* 0x000fe4000f8e02ff */
[----:B------:R-:W-:Y:S02]  /*4ba0*/  @UP1 USHF.R.U32.HI UR7, URZ, UR19, UR5 ;  /* 0x00000013ff071299 */ /* 0x000fe40008011605 */
[----:B------:R-:W-:Y:S02]  /*4bb0*/  USEL UR5, UR16, UR8, !UP0 ;  /* 0x0000000810057287 */ /* 0x000fe4000c000000 */
[----:B------:R-:W-:Y:S02]  /*4bc0*/  UIMAD UR8, UR39, UR7, URZ ;  /* 0x00000007270872a4 */ /* 0x000fe4000f8e02ff */
[----:B------:R-:W-:Y:S03]  /*4bd0*/  UISETP.GE.AND UP0, UPT, UR6, UR4, UPT ;  /* 0x000000040600728c */ /* 0x000fe6000bf06270 */
[----:B------:R-:W-:Y:S01]  /*4be0*/  UMOV UR4, UR11 ;  /* 0x0000000b00047c82 */ /* 0x000fe20008000000 */
[----:B------:R-:W-:Y:S02]  /*4bf0*/  UISETP.GE.OR UP0, UPT, UR5, UR8, UP0 ;  /* 0x000000080500728c */ /* 0x000fe40008706670 */
[----:B------:R-:W-:Y:S02]  /*4c00*/  USHF.R.U32.HI UR4, URZ, UR19, UR4 ;  /* 0x00000013ff047299 */ /* 0x000fe40008011604 */
[----:B------:R-:W-:Y:S02]  /*4c10*/  UIMAD.WIDE.U32 UR8, UR5, UR18, URZ ;  /* 0x00000012050872a5 */ /* 0x000fe4000f8e00ff */
[----:B------:R-:W-:Y:S04]  /*4c20*/  USEL UR10, UR6, UR4, !UP1 ;  /* 0x00000004060a7287 */ /* 0x000fe8000c800000 */
[----:B------:R-:W-:Y:S01]  /*4c30*/  UIADD3 UR11, UPT, UPT, -UR10, URZ, URZ ;  /* 0x000000ff0a0b7290 */ /* 0x000fe2000fffe1ff */
[----:B------:R-:W-:Y:S02]  /*4c40*/  @!UP0 UMOV UR4, UR9 ;  /* 0x0000000900048c82 */ /* 0x000fe40008000000 */
[----:B------:R-:W-:Y:S02]  /*4c50*/  @!UP0 USHF.R.U32.HI UR4, URZ, UR19, UR4 ;  /* 0x00000013ff048299 */ /* 0x000fe40008011604 */
[----:B------:R-:W-:Y:S02]  /*4c60*/  UIMAD UR8, UR39, UR11, UR6 ;  /* 0x0000000b270872a4 */ /* 0x000fe4000f8e0206 */
[----:B------:R-:W-:Y:S02]  /*4c70*/  @!UP0 USEL UR4, UR5, UR4, !UP1 ;  /* 0x0000000405048287 */ /* 0x000fe4000c800000 */
[----:B------:R-:W-:Y:S02]  /*4c80*/  UISETP.NE.AND UP1, UPT, UR22, URZ, UPT ;  /* 0x000000ff1600728c */ /* 0x000fe4000bf25270 */
[----:B------:R-:W-:Y:S02]  /*4c90*/  @!UP0 UIMAD UR8, UR7, UR8, UR4 ;  /* 0x00000008070882a4 */ /* 0x000fe4000f8e0204 */
[----:B------:R-:W-:Y:S02]  /*4ca0*/  @!UP0 UIADD3 UR9, UPT, UPT, UR10, -UR4, URZ ;  /* 0x800000040a098290 */ /* 0x000fe4000fffe0ff */
[----:B------:R-:W-:Y:S02]  /*4cb0*/  UIADD3 UR4, UPT, UPT, -UR5, URZ, URZ ;  /* 0x000000ff05047290 */ /* 0x000fe4000fffe1ff */
[----:B------:R-:W-:Y:S02]  /*4cc0*/  UIADD3 UR7, UPT, UPT, -UR6, URZ, URZ ;  /* 0x000000ff06077290 */ /* 0x000fe4000fffe1ff */
[----:B------:R-:W-:Y:S02]  /*4cd0*/  @!UP0 UIMAD UR6, UR9, UR39, UR5 ;  /* 0x00000027090682a4 */ /* 0x000fe4000f8e0205 */
[----:B------:R-:W-:Y:S02]  /*4ce0*/  UIMAD UR16, UR17, UR4, UR16 ;  /* 0x00000004111072a4 */ /* 0x000fe4000f8e0210 */
[----:B------:R-:W-:Y:S01]  /*4cf0*/  UIMAD UR15, UR34, UR7, UR15 ;  /* 0x00000007220f72a4 */ /* 0x000fe2000f8e020f */
[----:B------:R-:W-:Y:S02]  /*4d00*/  @!UP0 UMOV UR5, UR8 ;  /* 0x0000000800058c82 */ /* 0x000fe40008000000 */
[----:B------:R-:W-:Y:S02]  /*4d10*/  UIMAD UR16, UR5, UR17, UR16 ;  /* 0x00000011051072a4 */ /* 0x000fe4000f8e0210 */
[----:B------:R-:W-:Y:S11]  /*4d20*/  UIMAD UR15, UR6, UR34, UR15 ;  /* 0x00000022060f72a4 */ /* 0x000ff6000f8e020f */
[----:B------:R-:W-:Y:S01]  /*4d30*/  @!UPT UIADD3 URZ, UPT, UPT, URZ, URZ, URZ ;  /* 0x000000fffffff290 */ /* 0x000fe2000fffe0ff */
.L_x_77:
[----:B------:R-:W3:Y:S01]  /*4d40*/  @!UP3 LDCU.128 UR8, c[0x0][0xc10] ;  /* 0x00018200ff08b7ac */ /* 0x000ee20008000c00 */
[----:B------:R-:W-:Y:S04]  /*4d50*/  ISETP.NE.U32.AND P1, PT, RZ, UR28, PT ;  /* 0x0000001cff007c0c */ /* 0x000fe8000bf25070 */
[----:B------:R-:W-:Y:S01]  /*4d60*/  ISETP.NE.AND.EX P1, PT, RZ, UR29, PT, P1 ;  /* 0x0000001dff007c0c */ /* 0x000fe2000bf25310 */
[----:B------:R-:W4:Y:S01]  /*4d70*/  @!UP3 LDCU UR5, c[0x0][0xc0c] ;  /* 0x00018180ff05b7ac */ /* 0x000f220008000800 */
[----:B------:R-:W-:Y:S02]  /*4d80*/  USHF.L.U32 UR25, UR23, 0x6, URZ ;  /* 0x0000000617197899 */ /* 0x000fe400080006ff */
[----:B---3--:R-:W-:Y:S07]  /*4d90*/  UIMAD.WIDE.U32 UR6, UR16, UR8, URZ ;  /* 0x00000008100672a5 */ /* 0x008fee000f8e00ff */
[----:B------:R-:W-:Y:S01]  /*4da0*/  @!UP3 UMOV UR4, UR7 ;  /* 0x000000070004bc82 */ /* 0x000fe20008000000 */
[----:B----4-:R-:W-:Y:S02]  /*4db0*/  @!UP3 UISETP.NE.AND UP0, UPT, UR5, 0x1, UPT ;  /* 0x000000010500b88c */ /* 0x010fe4000bf05270 */
[----:B------:R-:W-:Y:S02]  /*4dc0*/  @!UP3 USHF.R.U32.HI UR4, URZ, UR9, UR4 ;  /* 0x00000009ff04b299 */ /* 0x000fe40008011604 */
[----:B------:R-:W-:Y:S02]  /*4dd0*/  UIMAD.WIDE.U32 UR6, UR15, UR11, URZ ;  /* 0x0000000b0f0672a5 */ /* 0x000fe4000f8e00ff */
[----:B------:R-:W-:Y:S02]  /*4de0*/  @!UP3 USEL UR8, UR16, UR4, !UP0 ;  /* 0x000000041008b287 */ /* 0x000fe4000c000000 */
[----:B------:R-:W-:Y:S03]  /*4df0*/  @!UP3 UISETP.NE.AND UP0, UPT, UR10, 0x1, UPT ;  /* 0x000000010a00b88c */ /* 0x000fe6000bf05270 */
[----:B------:R-:W-:Y:S02]  /*4e00*/  @!UP3 UMOV UR6, UR7 ;  /* 0x000000070006bc82 */ /* 0x000fe40008000000 */
[----:B------:R-:W3:Y:S02]  /*4e10*/  @!UP3 LDCU UR4, c[0x0][0xc20] ;  /* 0x00018400ff04b7ac */ /* 0x000ee40008000800 */
[----:B---3--:R-:W-:Y:S04]  /*4e20*/  @!UP3 USHF.R.U32.HI UR6, URZ, UR4, UR6 ;  /* 0x00000004ff06b299 */ /* 0x008fe80008011606 */
[----:B------:R-:W-:Y:S04]  /*4e30*/  @!UP3 USEL UR6, UR15, UR6, !UP0 ;  /* 0x000000060f06b287 */ /* 0x000fe8000c000000 */
[----:B------:R-:W-:Y:S02]  /*4e40*/  @!UP3 UIADD3 UR4, UPT, UPT, -UR8, UR6, URZ ;  /* 0x000000060804b290 */ /* 0x000fe4000fffe1ff */
[----:B------:R-:W-:Y:S02]  /*4e50*/  @!UP3 UIADD3 UR6, UPT, UPT, UR8, -UR6, URZ ;  /* 0x800000060806b290 */ /* 0x000fe4000fffe0ff */
[----:B------:R-:W-:Y:S02]  /*4e60*/  @!UP3 UIMAD UR16, UR4, UR5, UR16 ;  /* 0x000000050410b2a4 */ /* 0x000fe4000f8e0210 */
[----:B------:R-:W-:Y:S01]  /*4e70*/  @!UP3 UIMAD UR15, UR6, UR10, UR15 ;  /* 0x0000000a060fb2a4 */ /* 0x000fe2000f8e020f */
[----:B------:R-:W-:Y:S11]  /*4e80*/  BRA.U UP4, `(.L_x_78) ;  /* 0x0000000104107547 */ /* 0x000ff6000b800000 */
[----:B------:R-:W-:Y:S04]  /*4e90*/  MOV R0, UR49 ;  /* 0x0000003100007c02 */ /* 0x000fe80008000f00 */
[----:B------:R-:W-:Y:S04]  /*4ea0*/  SHF.L.U32 R9, R0, 0x1f, RZ ;  /* 0x0000001f00097819 */ /* 0x000fe800000006ff */
[----:B------:R-:W3:Y:S02]  /*4eb0*/  SYNCS.PHASECHK.TRANS64.TRYWAIT P2, [UR24+0xf8], R9 ;  /* 0x0000f809ff0075a7 */ /* 0x000ee40008041118 */
[----:B---3--:R-:W-:Y:S05]  /*4ec0*/  @!P2 BRA `(.L_x_79) ;  /* 0x0000003c0064a947 */ /* 0x008fea0003800000 */
.L_x_78:
[----:B------:R-:W-:Y:S05]  /*4ed0*/  BRA.U !UP6, `(.L_x_80) ;  /* 0x000000010e387547 */ /* 0x000fea000b800000 */
[----:B------:R-:W-:Y:S01]  /*4ee0*/  UPLOP3.LUT UP1, UPT, UPT, UPT, UP5, 0x80, 0x8 ;  /* 0x000000000008789c */ /* 0x000fe20003f2f050 */
[----:B---3--:R-:W-:Y:S01]  /*4ef0*/  HFMA2 R0, -RZ, RZ, 0, 5.9604644775390625e-08 ;  /* 0x00000001ff007431 */ /* 0x008fe200000001ff */
[----:B------:R-:W3:Y:S01]  /*4f00*/  LDCU.64 UR8, c[0x0][0x358] ;  /* 0x00006b00ff0877ac */ /* 0x000ee20008000a00 */
[----:B------:R-:W-:Y:S03]  /*4f10*/  IMAD.MOV.U32 R62, RZ, RZ, 0x1 ;  /* 0x00000001ff3e7424 */ /* 0x000fe600078e00ff */
[----:B------:R-:W-:Y:S05]  /*4f20*/  PLOP3.LUT P2, PT, PT, PT, UP1, 0x80, 0x8 ;  /* 0x000000000008781c */ /* 0x000fea0003f4f018 */
[----:B------:R-:W4:Y:S01]  /*4f30*/  @UP1 LDCU.64 UR4, c[0x0][0x988] ;  /* 0x00013100ff0417ac */ /* 0x000f220008000a00 */
[----:B------:R-:W-:Y:S07]  /*4f40*/  @UP1 UIMAD UR6, UR54, UR28, URZ ;  /* 0x0000001c360612a4 */ /* 0x000fee000f8e02ff */
[----:B------:R-:W-:Y:S01]  /*4f50*/  @!P2 PRMT R62, R0, 0x7610, R62 ;  /* 0x00007610003ea816 */ /* 0x000fe2000000003e */
[----:B----4-:R-:W-:Y:S06]  /*4f60*/  @UP1 UIMAD.WIDE UR4, UR6, 0x4, UR4 ;  /* 0x00000004060418a5 */ /* 0x010fec000f8e0204 */
[----:B------:R-:W-:Y:S01]  /*4f70*/  IMAD.U32 R14, RZ, RZ, UR4 ;  /* 0x00000004ff0e7e24 */ /* 0x000fe2000f8e00ff */
[----:B------:R-:W-:Y:S04]  /*4f80*/  MOV R15, UR5 ;  /* 0x00000005000f7c02 */ /* 0x000fe80008000f00 */
[----:B------:R-:W4:Y:S01]  /*4f90*/  @!UP1 LDCU UR4, c[0x0][0x980] ;  /* 0x00013000ff0497ac */ /* 0x000f220008000800 */
[----:B---3-5:R3:W5:Y:S02]  /*4fa0*/  @P2 LDG.E R27, desc[UR8][R14.64] ;  /* 0x000000080e1b2981 */ /* 0x028764000c1e1900 */
[----:B---34-:R-:W-:Y:S07]  /*4fb0*/  @!P2 IMAD.U32 R27, RZ, RZ, UR4 ;  /* 0x00000004ff1bae24 */ /* 0x018fee000f8e00ff */
.L_x_80:
[----:B-----5:R-:W-:Y:S01]  /*4fc0*/  @!P1 FSETP.EQ.AND P3, PT, R27, RZ, PT ;  /* 0x000000ff1b00920b */ /* 0x020fe20003f62000 */
[----:B------:R-:W-:Y:S01]  /*4fd0*/  @!UPT UIADD3 URZ, UPT, UPT, URZ, URZ, URZ ;  /* 0x000000fffffff290 */ /* 0x000fe2000fffe0ff */
[----:B------:R-:W-:Y:S11]  /*4fe0*/  @!P1 BRA `(.L_x_81) ;  /* 0x0000000000149947 */ /* 0x000ff60003800000 */
[----:B------:R-:W-:Y:S02]  /*4ff0*/  LOP3.LUT P1, RZ, R62, 0xff, RZ, 0xc0, !PT ;  /* 0x000000ff3eff7812 */ /* 0x000fe4000782c0ff */
[----:B------:R-:W-:Y:S04]  /*5000*/  PLOP3.LUT P3, PT, PT, PT, UP1, 0x80, 0x8 ;  /* 0x000000000008781c */ /* 0x000fe80003f6f018 */
[----:B------:R-:W-:Y:S07]  /*5010*/  PLOP3.LUT P3, PT, P3, PT, PT, 0x8, 0x80 ;  /* 0x000000000080781c */ /* 0x000fee0001f6e170 */
[----:B------:R-:W-:Y:S11]  /*5020*/  @P1 FSETP.EQ.AND P3, PT, R27, RZ, PT ;  /* 0x000000ff1b00120b */ /* 0x000ff60003f62000 */
[----:B------:R-:W-:Y:S02]  /*5030*/  @!UPT UIADD3 URZ, UPT, UPT, URZ, URZ, URZ ;  /* 0x000000fffffff290 */ /* 0x000fe4000fffe0ff */
.L_x_81:
[----:B------:R-:W-:Y:S01]  /*5040*/  ULEA UR7, UR26, UR24, 0x3 ;  /* 0x000000181a077291 */ /* 0x000fe2000f8e18ff */
[----:B---3--:R-:W-:Y:S01]  /*5050*/  SHF.L.U32 R9, R10, 0x1f, RZ ;  /* 0x0000001f0a097819 */ /* 0x008fe200000006ff */
[----:B------:R-:W-:Y:S02]  /*5060*/  USHF.L.U32 UR11, UR51, 0x6, URZ ;  /* 0x00000006330b7899 */ /* 0x000fe400080006ff */
[----:B------:R-:W-:Y:S02]  /*5070*/  UISETP.NE.AND UP0, UPT, UR40, 0x1, UPT ;  /* 0x000000012800788c */ /* 0x000fe4000bf05270 */
[----:B------:R-:W-:Y:S01]  /*5080*/  UIMAD.WIDE.U32 UR4, UR11, UR41, URZ ;  /* 0x000000290b0472a5 */ /* 0x000fe2000f8e00ff */
[----:B------:R-:W-:Y:S02]  /*5090*/  ELECT P2, URZ, PT ;  /* 0x0000000000ff782f */ /* 0x000fe40003840000 */
[----:B------:R-:W3:Y:S02]  /*50a0*/  SYNCS.PHASECHK.TRANS64.TRYWAIT P1, [UR7+0xd8], R9 ;  /* 0x0000d809ff0075a7 */ /* 0x000ee40008021107 */
[----:B------:R-:W-:Y:S02]  /*50b0*/  PLOP3.LUT P2, PT, P3, P2, PT, 0xf2, 0x2f ;  /* 0x00000000002f781c */ /* 0x000fe40001f45e72 */
[----:B------:R-:W-:Y:S02]  /*50c0*/  UMOV UR4, UR5 ;  /* 0x0000000500047c82 */ /* 0x000fe40008000000 */
[----:B------:R-:W-:Y:S04]  /*50d0*/  USHF.R.U32.HI UR4, URZ, UR42, UR4 ;  /* 0x0000002aff047299 */ /* 0x000fe80008011604 */
[----:B------:R-:W-:Y:S02]  /*50e0*/  USEL UR12, UR11, UR4, !UP0 ;  /* 0x000000040b0c7287 */ /* 0x000fe4000c000000 */
[----:B------:R-:W-:Y:S02]  /*50f0*/  UISETP.NE.AND UP0, UPT, UR43, 0x1, UPT ;  /* 0x000000012b00788c */ /* 0x000fe4000bf05270 */
[----:B------:R-:W-:Y:S02]  /*5100*/  UIMAD.WIDE.U32 UR4, UR12, UR44, URZ ;  /* 0x0000002c0c0472a5 */ /* 0x000fe4000f8e00ff */
[----:B------:R-:W-:Y:S01]  /*5110*/  UIADD3 UR6, UPT, UPT, -UR12, URZ, URZ ;  /* 0x000000ff0c067290 */ /* 0x000fe2000fffe1ff */
[----:B------:R-:W-:Y:S03]  /*5120*/  @!P2 IMAD.MOV.U32 R0, RZ, 0x20, RZ ;  /* 0x00000020ff00a824 */ /* 0x000fe600078e00ff */
[----:B------:R-:W-:Y:S01]  /*5130*/  UIMAD UR11, UR40, UR6, UR11 ;  /* 0x00000006280b72a4 */ /* 0x000fe2000f8e020b */
[----:B------:R-:W-:Y:S01]  /*5140*/  @!P2 IMAD.MOV.U32 R0, RZ, 0x400, R0 ;  /* 0x00000400ff00a824 */ /* 0x000fe200078e0000 */
[----:B------:R-:W-:Y:S02]  /*5150*/  UMOV UR4, UR5 ;  /* 0x0000000500047c82 */ /* 0x000fe40008000000 */
[----:B------:R-:W-:Y:S04]  /*5160*/  USHF.R.U32.HI UR4, URZ, UR45, UR4 ;  /* 0x0000002dff047299 */ /* 0x000fe80008011604 */
[----:B------:R-:W-:Y:S02]  /*5170*/  USEL UR13, UR12, UR4, !UP0 ;  /* 0x000000040c0d7287 */ /* 0x000fe4000c000000 */
[----:B------:R-:W-:Y:S02]  /*5180*/  UISETP.NE.AND UP0, UPT, UR46, 0x1, UPT ;  /* 0x000000012e00788c */ /* 0x000fe4000bf05270 */
[----:B------:R-:W-:Y:S07]  /*5190*/  UIMAD.WIDE.U32 UR4, UR13, UR47, URZ ;  /* 0x0000002f0d0472a5 */ /* 0x000fee000f8e00ff */
[----:B------:R-:W-:Y:S02]  /*51a0*/  UMOV UR4, UR5 ;  /* 0x0000000500047c82 */ /* 0x000fe40008000000 */
[----:B-1----:R-:W-:Y:S04]  /*51b0*/  USHF.R.U32.HI UR4, URZ, UR52, UR4 ;  /* 0x00000034ff047299 */ /* 0x002fe80008011604 */
[----:B------:R-:W-:Y:S02]  /*51c0*/  USEL UR14, UR13, UR4, !UP0 ;  /* 0x000000040d0e7287 */ /* 0x000fe4000c000000 */
[----:B------:R-:W-:Y:S02]  /*51d0*/  UIADD3 UR4, UPT, UPT, -UR13, URZ, URZ ;  /* 0x000000ff0d047290 */ /* 0x000fe4000fffe1ff */
[----:B------:R-:W-:Y:S02]  /*51e0*/  UIADD3 UR5, UPT, UPT, -UR14, URZ, URZ ;  /* 0x000000ff0e057290 */ /* 0x000fe4000fffe1ff */
[----:B------:R-:W-:Y:S02]  /*51f0*/  UIMAD UR12, UR43, UR4, UR12 ;  /* 0x000000042b0c72a4 */ /* 0x000fe4000f8e020c */
[----:B------:R-:W-:Y:S01]  /*5200*/  UIMAD UR13, UR46, UR5, UR13 ;  /* 0x000000052e0d72a4 */ /* 0x000fe2000f8e020d */
[----:B---3--:R-:W-:Y:S11]  /*5210*/  @!P1 BRA `(.L_x_82) ;  /* 0x0000003800a89947 */ /* 0x008ff60003800000 */
.L_x_166:
[----:B------:R-:W3:Y:S01]  /*5220*/  S2UR UR51, SR_CgaCtaId ;  /* 0x00000000003379c3 */ /* 0x000ee20000008800 */
[----:B------:R-:W-:Y:S01]  /*5230*/  @!P2 R2UR UR4, R0 ;  /* 0x000000000004a2ca */ /* 0x000fe200000e0000 */
[----:B------:R-:W-:Y:S01]  /*5240*/  VOTEU.ALL UP0, P2 ;  /* 0x0000000000ff7886 */ /* 0x000fe20001000000 */
[----:B-1----:R-:W-:Y:S02]  /*5250*/  @!P2 IADD3 R2, P1, PT, R12, 0x680, RZ ;  /* 0x000006800c02a810 */ /* 0x002fe40007f3e0ff */
[----:B------:R-:W-:Y:S02]  /*5260*/  @P0 SHF.R.U32.HI R4, RZ, 0x10, R5 ;  /* 0x00000010ff040819 */ /* 0x000fe40000011605 */
[----:B------:R-:W-:Y:S01]  /*5270*/  @!P2 R2UR UR6, R2 ;  /* 0x000000000206a2ca */ /* 0x000fe200000e0000 */
[----:B------:R-:W-:Y:S01]  /*5280*/  @!P2 IMAD.X R0, RZ, RZ, R13, P1 ;  /* 0x000000ffff00a224 */ /* 0x000fe200008e060d */
[----:B------:R-:W-:Y:S01]  /*5290*/  @!UP0 ULEA UR5, UR26, UR24, 0xd ;  /* 0x000000181a058291 */ /* 0x000fe2000f8e68ff */
[----:B------:R-:W-:Y:S03]  /*52a0*/  @P0 R2UR UR54, R4 ;  /* 0x00000000043602ca */ /* 0x000fe600000e0000 */
[----:B------:R-:W-:Y:S02]  /*52b0*/  @!UP0 UIADD3 UR8, UPT, UPT, UR5, 0x400, URZ ;  /* 0x0000040005088890 */ /* 0x000fe4000fffe0ff */
[----:B------:R-:W-:Y:S01]  /*52c0*/  @!UP0 UPRMT UR22, UR4, 0x5410, URZ ;  /* 0x0000541004168896 */ /* 0x000fe200080000ff */
[----:B------:R-:W-:Y:S01]  /*52d0*/  @!P2 R2UR UR4, R0 ;  /* 0x000000000004a2ca */ /* 0x000fe200000e0000 */
[----:B------:R-:W-:Y:S01]  /*52e0*/  UIADD3 UR5, UPT, UPT, UR26, 0x1, URZ ;  /* 0x000000011a057890 */ /* 0x000fe2000fffe0ff */
[----:B------:R-:W-:Y:S02]  /*52f0*/  @!P2 IMAD.MOV.U32 R0, RZ, RZ, 0x2000 ;  /* 0x00002000ff00a424 */ /* 0x000fe400078e00ff */
[----:B------:R-:W-:Y:S01]  /*5300*/  IMAD.U32 R14, RZ, RZ, UR6 ;  /* 0x00000006ff0e7e24 */ /* 0x000fe2000f8e00ff */
[----:B------:R-:W-:Y:S04]  /*5310*/  UISETP.NE.AND UP0, UPT, UR5, 0x3, UPT ;  /* 0x000000030500788c */ /* 0x000fe8000bf05270 */
[----:B------:R-:W-:Y:S01]  /*5320*/  @!P2 R2UR UR20, R14 ;  /* 0x000000000e14a2ca */ /* 0x000fe200000e0000 */
[----:B------:R-:W-:Y:S02]  /*5330*/  USEL UR5, UR5, URZ, UP0 ;  /* 0x000000ff05057287 */ /* 0x000fe40008000000 */
[----:B------:R-:W-:Y:S01]  /*5340*/  USEL UR23, URZ, 0x1, UP0 ;  /* 0x00000001ff177887 */ /* 0x000fe20008000000 */
[----:B------:R-:W-:Y:S01]  /*5350*/  IMAD.U32 R15, RZ, RZ, UR4 ;  /* 0x00000004ff0f7e24 */ /* 0x000fe2000f8e00ff */
[----:B------:R-:W-:Y:S01]  /*5360*/  UIADD3 UR4, UPT, UPT, UR7, 0xc0, URZ ;  /* 0x000000c007047890 */ /* 0x000fe2000fffe0ff */
[----:B------:R-:W-:Y:S03]  /*5370*/  VOTEU.ALL UP0, P2 ;  /* 0x0000000000ff7886 */ /* 0x000fe60001000000 */
[----:B------:R-:W-:Y:S01]  /*5380*/  @!P2 R2UR UR21, R15 ;  /* 0x000000000f15a2ca */ /* 0x000fe200000e0000 */
[----:B---3--:R-:W-:Y:S01]  /*5390*/  UPRMT UR6, UR51, 0x654, UR4 ;  /* 0x0000065433067896 */ /* 0x008fe20008000004 */
[----:B------:R-:W-:Y:S01]  /*53a0*/  LOP3.LUT R10, R10, UR23, RZ, 0x3c, !PT ;  /* 0x000000170a0a7c12 */ /* 0x000fe2000f8e3cff */
[----:B------:R-:W-:Y:S01]  /*53b0*/  @!UP0 UMOV UR9, UR4 ;  /* 0x0000000400098c82 */ /* 0x000fe20008000000 */
[----:B------:R-:W-:Y:S01]  /*53c0*/  @!UP0 UMOV UR10, UR25 ;  /* 0x00000019000a8c82 */ /* 0x000fe20008000000 */
[----:B------:R-:W-:Y:S01]  /*53d0*/  ULEA UR4, UR5, UR24, 0x3 ;  /* 0x0000001805047291 */ /* 0x000fe2000f8e18ff */
[----:B------:R-:W-:Y:S07]  /*53e0*/  SHF.L.U32 R9, R10, 0x1f, RZ ;  /* 0x0000001f0a097819 */ /* 0x000fee00000006ff */
[----:B------:R1:W-:Y:S01]  /*53f0*/  @!UP0 UTMALDG.5D.IM2COL [UR8], [UR20], UR22 ;  /* 0x00000008140083b4 */ /* 0x0003e20008060016 */
[----:B------:R1:W-:Y:S01]  /*5400*/  @!P2 SYNCS.ARRIVE.TRANS64.RED.A0TR RZ, [UR7+0xc0], R0 ;  /* 0x0000c000ffffa9a7 */ /* 0x0003e20008300407 */
[----:B------:R-:W-:Y:S01]  /*5410*/  SYNCS.ARRIVE.TRANS64.RED.A1T0 RZ, [UR6], RZ ;  /* 0x000000ffffff79a7 */ /* 0x000fe20008100406 */
[----:B------:R-:W3:Y:S02]  /*5420*/  SYNCS.PHASECHK.TRANS64.TRYWAIT P1, [UR4+0xd8], R9 ;  /* 0x0000d809ff0075a7 */ /* 0x000ee40008021104 */
[----:B-1-3--:R-:W-:Y:S05]  /*5430*/  @!P1 BRA `(.L_x_83) ;  /* 0x0000003800389947 */ /* 0x00afea0003800000 */
.L_x_168:
[----:B------:R-:W3:Y:S01]  /*5440*/  S2UR UR22, SR_CgaCtaId ;  /* 0x00000000001679c3 */ /* 0x000ee20000008800 */
[----:B------:R-:W-:Y:S01]  /*5450*/  UIADD3 UR6, UPT, UPT, UR5, 0x1, URZ ;  /* 0x0000000105067890 */ /* 0x000fe2000fffe0ff */
[----:B-1----:R-:W-:Y:S01]  /*5460*/  @!P2 IMAD.MOV.U32 R0, RZ, 0x20, RZ ;  /* 0x00000020ff00a824 */ /* 0x002fe200078e00ff */
[----:B------:R-:W-:Y:S01]  /*5470*/  UIADD3 UR23, UPT, UPT, UR15, UR36, URZ ;  /* 0x000000240f177290 */ /* 0x000fe2000fffe0ff */
[----:B------:R-:W-:Y:S01]  /*5480*/  @!P2 IADD3 R2, P0, PT, R12, 0x680, RZ ;  /* 0x000006800c02a810 */ /* 0x000fe20007f1e0ff */
[----:B------:R-:W-:Y:S01]  /*5490*/  UISETP.NE.AND UP0, UPT, UR6, 0x3, UPT ;  /* 0x000000030600788c */ /* 0x000fe2000bf05270 */
[----:B------:R-:W-:Y:S01]  /*54a0*/  @!P2 IMAD.MOV.U32 R0, RZ, 0x400, R0 ;  /* 0x00000400ff00a824 */ /* 0x000fe200078e0000 */
[----:B------:R-:W-:Y:S01]  /*54b0*/  LOP3.LUT R8, R8, 0x1, RZ, 0x3c, !PT ;  /* 0x0000000108087812 */ /* 0x000fe200078e3cff */
[----:B------:R-:W-:Y:S02]  /*54c0*/  UIADD3 UR51, UPT, UPT, UR16, UR31, URZ ;  /* 0x0000001f10337290 */ /* 0x000fe4000fffe0ff */
[----:B------:R-:W-:Y:S01]  /*54d0*/  USEL UR26, UR6, URZ, UP0 ;  /* 0x000000ff061a7287 */ /* 0x000fe20008000000 */
[----:B------:R-:W-:Y:S01]  /*54e0*/  @!P2 R2UR UR6, R0 ;  /* 0x000000000006a2ca */ /* 0x000fe200000e0000 */
[----:B------:R-:W-:Y:S01]  /*54f0*/  USEL UR21, URZ, 0x1, UP0 ;  /* 0x00000001ff157887 */ /* 0x000fe20008000000 */
[----:B------:R-:W-:Y:S01]  /*5500*/  @!P2 IMAD.X R0, RZ, RZ, R13, P0 ;  /* 0x000000ffff00a224 */ /* 0x000fe200000e060d */
[----:B------:R-:W-:Y:S01]  /*5510*/  VOTEU.ALL UP0, P2 ;  /* 0x0000000000ff7886 */ /* 0x000fe20001000000 */
[----:B------:R-:W-:Y:S03]  /*5520*/  UPLOP3.LUT UP4, UPT, UPT, UPT, UPT, 0x80, 0x8 ;  /* 0x000000000008789c */ /* 0x000fe60003f8f070 */
[----:B------:R-:W-:Y:S01]  /*5530*/  LOP3.LUT R10, R10, UR21, RZ, 0x3c, !PT ;  /* 0x000000150a0a7c12 */ /* 0x000fe2000f8e3cff */
[----:B------:R-:W-:Y:S02]  /*5540*/  @!UP0 ULEA UR5, UR5, UR24, 0xd ;  /* 0x0000001805058291 */ /* 0x000fe4000f8e68ff */
[----:B------:R-:W-:Y:S02]  /*5550*/  @!UP0 UIADD3 UR10, UPT, UPT, UR25, 0x20, URZ ;  /* 0x00000020190a8890 */ /* 0x000fe4000fffe0ff */
[----:B------:R-:W-:Y:S02]  /*5560*/  @!UP0 UIADD3 UR8, UPT, UPT, UR5, 0x400, URZ ;  /* 0x0000040005088890 */ /* 0x000fe4000fffe0ff */
[----:B------:R-:W-:Y:S01]  /*5570*/  @!UP0 UPRMT UR20, UR6, 0x5410, URZ ;  /* 0x0000541006148896 */ /* 0x000fe200080000ff */
[----:B------:R-:W-:Y:S01]  /*5580*/  @!P2 R2UR UR6, R2 ;  /* 0x000000000206a2ca */ /* 0x000fe200000e0000 */
[----:B------:R-:W-:Y:S01]  /*5590*/  VOTEU.ALL UP0, P2 ;  /* 0x0000000000ff7886 */ /* 0x000fe20001000000 */
[----:B------:R-:W-:Y:S11]  /*55a0*/  @!P2 R2UR UR5, R0 ;  /* 0x000000000005a2ca */ /* 0x000ff600000e0000 */
[----:B------:R-:W-:Y:S02]  /*55b0*/  IMAD.U32 R4, RZ, RZ, UR6 ;  /* 0x00000006ff047e24 */ /* 0x000fe4000f8e00ff */
[----:B------:R-:W-:Y:S01]  /*55c0*/  IMAD.U32 R5, RZ, RZ, UR5 ;  /* 0x00000005ff057e24 */ /* 0x000fe2000f8e00ff */
[----:B------:R-:W-:Y:S02]  /*55d0*/  UIADD3 UR5, UPT, UPT, UR4, 0xc0, URZ ;  /* 0x000000c004057890 */ /* 0x000fe4000fffe0ff */
[----:B------:R-:W-:Y:S02]  /*55e0*/  @!P2 R2UR UR6, R4 ;  /* 0x000000000406a2ca */ /* 0x000fe400000e0000 */
[----:B------:R-:W-:Y:S03]  /*55f0*/  @!P2 R2UR UR7, R5 ;  /* 0x000000000507a2ca */ /* 0x000fe600000e0000 */
[----:B------:R-:W-:Y:S01]  /*5600*/  @!UP0 UMOV UR9, UR5 ;  /* 0x0000000500098c82 */ /* 0x000fe20008000000 */
[----:B---3--:R-:W-:Y:S09]  /*5610*/  UPRMT UR5, UR22, 0x654, UR5 ;  /* 0x0000065416057896 */ /* 0x008ff20008000005 */
[----:B------:R3:W-:Y:S01]  /*5620*/  @!UP0 UTMALDG.5D.IM2COL [UR8], [UR6], UR20 ;  /* 0x00000008060083b4 */ /* 0x0007e20008060014 */
[----:B------:R3:W-:Y:S01]  /*5630*/  @!P2 SYNCS.ARRIVE.TRANS64.RED.A0TR RZ, [UR4+0xc0], R3 ;  /* 0x0000c003ffffa9a7 */ /* 0x0007e20008300404 */
[----:B------:R-:W-:Y:S01]  /*5640*/  SYNCS.ARRIVE.TRANS64.RED.A1T0 RZ, [UR5], RZ ;  /* 0x000000ffffff79a7 */ /* 0x000fe20008100405 */
[----:B------:R-:W-:Y:S05]  /*5650*/  BRA.U UP2, `(.L_x_84) ;  /* 0xfffffff102987547 */ /* 0x000fea000b83ffff */
[----:B------:R-:W-:Y:S01]  /*5660*/  UIADD3 UR24, UPT, UPT, UR24, 0xd8, URZ ;  /* 0x000000d818187890 */ /* 0x000fe2000fffe0ff */
[----:B---3--:R-:W-:-:S03]  /*5670*/  SHF.L.U32 R3, R10, 0x1f, RZ ;  /* 0x0000001f0a037819 */ /* 0x008fc600000006ff */
[----:B------:R-:W-:-:S09]  /*5680*/  ULEA UR4, UR26, UR24, 0x3 ;  /* 0x000000181a047291 */ /* 0x000fd2000f8e18ff */
[----:B------:R-:W1:Y:S02]  /*5690*/  SYNCS.PHASECHK.TRANS64.TRYWAIT P0, [UR4], R3 ;  /* 0x00000003ff0075a7 */ /* 0x000e640008001104 */
[----:B-1----:R-:W-:Y:S05]  /*56a0*/  @!P0 BRA `(.L_x_85) ;  /* 0x0000003400b48947 */ /* 0x002fea0003800000 */
.L_x_170:
        /* <DEDUP_REMOVED lines=9> */
.L_x_172:
        /* <DEDUP_REMOVED lines=8> */
.L_x_87:
[----:B-1----:R1:W3:Y:S02]  /*57c0*/  SYNCS.PHASECHK.TRANS64.TRYWAIT P0, [R0+URZ], R3 ;  /* 0x00000003000075a7 */ /* 0x0022e400080011ff */
[----:B---3--:R-:W-:Y:S05]  /*57d0*/  @!P0 NANOSLEEP.SYNCS 0x989680 ;  /* 0x009896800000895d */ /* 0x008fea0003900000 */
[----:B------:R-:W3:Y:S02]  /*57e0*/  @!P0 SYNCS.PHASECHK.TRANS64 P0, [R0+URZ], R3 ;  /* 0x00000003000085a7 */ /* 0x000ee400080010ff */
[----:B--23--:R-:W-:Y:S05]  /*57f0*/  @P0 EXIT ;  /* 0x000000000000094d */ /* 0x00cfea0003800000 */
[----:B------:R-:W-:Y:S05]  /*5800*/  BRA `(.L_x_87) ;  /* 0xfffffffc00ec7947 */ /* 0x000fea000383ffff */
.L_x_75:
[----:B------:R-:W-:-:S06]  /*5810*/  UISETP.GE.AND UP0, UPT, UR18, 0x4, UPT ;  /* 0x000000041200788c */ /* 0x000fcc000bf06270 */
[----:B------:R-:W-:-:S13]  /*5820*/  PLOP3.LUT P0, PT, PT, PT, UP0, 0x80, 0x8 ;  /* 0x000000000008781c */ /* 0x000fda0003f0f008 */
[----:B------:R-:W-:Y:S05]  /*5830*/  @!P0 EXIT ;  /* 0x000000000000894d */ /* 0x000fea0003800000 */
[----:B------:R-:W1:Y:S08]  /*5840*/  S2UR UR4, SR_CgaCtaId ;  /* 0x00000000000479c3 */ /* 0x000e700000008800 */
[----:B------:R-:W-:Y:S01]  /*5850*/  BAR.SYNC.DEFER_BLOCKING 0x6, 0xa0 ;  /* 0x0182800000007b1d */ /* 0x000fe20000010000 */
[C---:B------:R-:W-:Y:S01]  /*5860*/  IMAD.SHL.U32 R4, R61.reuse, 0x20, RZ ;  /* 0x000000203d047824 */ /* 0x040fe200078e00ff */
[----:B------:R-:W-:Y:S01]  /*5870*/  SHF.R.U32.HI R7, RZ, 0x2, R61 ;  /* 0x00000002ff077819 */ /* 0x000fe2000001163d */
[C---:B------:R-:W-:Y:S01]  /*5880*/  IMAD.SHL.U32 R60, R61.reuse, 0x4, RZ ;  /* 0x000000043d3c7824 */ /* 0x040fe200078e00ff */
[C---:B------:R-:W-:Y:S01]  /*5890*/  R2P PR, R61.reuse, 0x6 ;  /* 0x000000063d007804 */ /* 0x040fe20000000000 */
[C---:B------:R-:W-:Y:S01]  /*58a0*/  IMAD.SHL.U32 R5, R61.reuse, 0x10, RZ ;  /* 0x000000103d057824 */ /* 0x040fe200078e00ff */
[----:B------:R-:W-:Y:S01]  /*58b0*/  UMOV UR49, 0x400 ;  /* 0x0000040000317882 */ /* 0x000fe20000000000 */
[C---:B------:R-:W-:Y:S01]  /*58c0*/  LOP3.LUT R3, R4.reuse, 0xe0, RZ, 0xc0, !PT ;  /* 0x000000e004037812 */ /* 0x040fe200078ec0ff */
[----:B------:R-:W2:Y:S01]  /*58d0*/  LDC.64 R54, c[0x0][0x9b0] ;  /* 0x00026c00ff367b82 */ /* 0x000ea20000000a00 */
[----:B------:R-:W-:Y:S01]  /*58e0*/  LOP3.LUT R4, R4, 0x100, RZ, 0xc0, !PT ;  /* 0x0000010004047812 */ /* 0x000fe200078ec0ff */
[----:B------:R-:W-:Y:S01]  /*58f0*/  IMAD.U32 R23, R61, 0x10000, RZ ;  /* 0x000100003d177824 */ /* 0x000fe200078e00ff */
[----:B------:R-:W-:Y:S01]  /*5900*/  LOP3.LUT R60, R3, 0x1c, R60, 0xf8, !PT ;  /* 0x0000001c033c7812 */ /* 0x000fe200078ef83c */
[----:B------:R-:W-:Y:S01]  /*5910*/  IMAD.MOV.U32 R72, RZ, RZ, 0x8 ;  /* 0x00000008ff487424 */ /* 0x000fe200078e00ff */
[----:B------:R-:W-:Y:S01]  /*5920*/  LOP3.LUT R5, R4, 0x600, R5, 0xf8, !PT ;  /* 0x0000060004057812 */ /* 0x000fe200078ef805 */
[----:B------:R-:W-:Y:S01]  /*5930*/  IMAD.MOV.U32 R71, RZ, RZ, 0x10 ;  /* 0x00000010ff477424 */ /* 0x000fe200078e00ff */
[----:B------:R-:W-:Y:S01]  /*5940*/  LOP3.LUT R60, R60, 0x4, R7, 0x78, !PT ;  /* 0x000000043c3c7812 */ /* 0x000fe200078e7807 */
[----:B------:R-:W3:Y:S01]  /*5950*/  LDC.64 R52, c[0x0][0x9a8] ;  /* 0x00026a00ff347b82 */ /* 0x000ee20000000a00 */
[----:B------:R-:W-:Y:S01]  /*5960*/  LOP3.LUT R61, R61, 0x60, RZ, 0xc0, !PT ;  /* 0x000000603d3d7812 */ /* 0x000fe200078ec0ff */
[----:B------:R-:W-:Y:S01]  /*5970*/  IMAD.MOV.U32 R22, RZ, RZ, RZ ;  /* 0x000000ffff167224 */ /* 0x000fe200078e00ff */
[----:B------:R-:W-:-:S02]  /*5980*/  LOP3.LUT R60, R5, R60, RZ, 0xfc, !PT ;  /* 0x0000003c053c7212 */ /* 0x000fc400078efcff */
[----:B------:R-:W-:Y:S02]  /*5990*/  CS2R R58, SRZ ;  /* 0x00000000003a7805 */ /* 0x000fe4000001ff00 */
[----:B------:R-:W-:Y:S01]  /*59a0*/  LOP3.LUT R23, R23, 0x600000, RZ, 0xc0, !PT ;  /* 0x0060000017177812 */ /* 0x000fe200078ec0ff */
[----:B------:R-:W4:Y:S01]  /*59b0*/  LDCU UR63, c[0x0][0x370] ;  /* 0x00006e00ff3f77ac */ /* 0x000f220008000800 */
[----:B------:R-:W-:Y:S02]  /*59c0*/  SEL R72, R72, 0xfffffff8, !P1 ;  /* 0xfffffff848487807 */ /* 0x000fe40004800000 */
[----:B------:R-:W-:Y:S01]  /*59d0*/  SEL R71, R71, 0xfffffff0, !P2 ;  /* 0xfffffff047477807 */ /* 0x000fe20005000000 */
[----:B-1----:R-:W-:Y:S01]  /*59e0*/  ULEA UR49, UR4, UR49, 0x18 ;  /* 0x0000003104317291 */ /* 0x002fe2000f8ec0ff */
[----:B------:R-:W1:Y:S01]  /*59f0*/  LDCU.64 UR4, c[0x0][0x990] ;  /* 0x00013200ff0477ac */ /* 0x000e620008000a00 */
[----:B------:R-:W2:Y:S07]  /*5a00*/  LDCU UR48, c[0x0][0xc0c] ;  /* 0x00018180ff3077ac */ /* 0x000eae0008000800 */
[----:B------:R-:W4:Y:S01]  /*5a10*/  LDS R2, [UR49+0x150] ;  /* 0x00015031ff027984 */ /* 0x000f220008000800 */
[----:B------:R-:W2:Y:S01]  /*5a20*/  LDCU UR38, c[0x0][0xc30] ;  /* 0x00018600ff2677ac */ /* 0x000ea20008000800 */
[----:B------:R-:W2:Y:S01]  /*5a30*/  LDCU.64 UR60, c[0x0][0x988] ;  /* 0x00013100ff3c77ac */ /* 0x000ea20008000a00 */
[----:B------:R-:W2:Y:S01]  /*5a40*/  LDCU.64 UR46, c[0x0][0xc28] ;  /* 0x00018500ff2e77ac */ /* 0x000ea20008000a00 */
[----:B-1----:R-:W-:-:S02]  /*5a50*/  IMAD.U32 R65, RZ, RZ, UR4 ;  /* 0x00000004ff417e24 */ /* 0x002fc4000f8e00ff */
[----:B------:R-:W-:Y:S01]  /*5a60*/  IMAD.U32 R64, RZ, RZ, UR5 ;  /* 0x00000005ff407e24 */ /* 0x000fe2000f8e00ff */
[----:B------:R-:W1:Y:S01]  /*5a70*/  LDCU.128 UR4, c[0x0][0xb80] ;  /* 0x00017000ff0477ac */ /* 0x000e620008000c00 */
[----:B------:R-:W2:Y:S01]  /*5a80*/  LDCU.128 UR56, c[0x0][0xc10] ;  /* 0x00018200ff3877ac */ /* 0x000ea20008000c00 */
[----:B------:R-:W2:Y:S01]  /*5a90*/  LDCU UR62, c[0x0][0x374] ;  /* 0x00006e80ff3e77ac */ /* 0x000ea20008000800 */
[----:B------:R-:W-:Y:S01]  /*5aa0*/  UMOV UR55, 0x1 ;  /* 0x0000000100377882 */ /* 0x000fe20000000000 */
[----:B------:R-:W-:Y:S01]  /*5ab0*/  UMOV UR50, URZ ;  /* 0x000000ff00327c82 */ /* 0x000fe20008000000 */
[----:B------:R-:W-:Y:S01]  /*5ac0*/  UMOV UR53, URZ ;  /* 0x000000ff00357c82 */ /* 0x000fe20008000000 */
[----:B------:R-:W-:Y:S01]  /*5ad0*/  UMOV UR52, URZ ;  /* 0x000000ff00347c82 */ /* 0x000fe20008000000 */
[----:B-1----:R-:W-:Y:S01]  /*5ae0*/  IMAD.U32 R69, RZ, RZ, UR4 ;  /* 0x00000004ff457e24 */ /* 0x002fe2000f8e00ff */
[----:B------:R-:W-:Y:S01]  /*5af0*/  UIADD3 UR4, UPT, UPT, UR49, 0x400, URZ ;  /* 0x0000040031047890 */ /* 0x000fe2000fffe0ff */
[----:B------:R-:W-:-:S02]  /*5b00*/  IMAD.U32 R68, RZ, RZ, UR5 ;  /* 0x00000005ff447e24 */ /* 0x000fc4000f8e00ff */
[----:B------:R-:W-:Y:S02]  /*5b10*/  IMAD.U32 R67, RZ, RZ, UR6 ;  /* 0x00000006ff437e24 */ /* 0x000fe4000f8e00ff */
[----:B------:R-:W-:Y:S02]  /*5b20*/  IMAD.U32 R66, RZ, RZ, UR7 ;  /* 0x00000007ff427e24 */ /* 0x000fe4000f8e00ff */
[C---:B----4-:R-:W-:Y:S01]  /*5b30*/  VIADD R3, R2.reuse, 0x40 ;  /* 0x0000004002037836 */ /* 0x050fe20000000000 */
[----:B------:R-:W-:Y:S01]  /*5b40*/  LOP3.LUT R2, R2, 0xffff, RZ, 0xc0, !PT ;  /* 0x0000ffff02027812 */ /* 0x000fe200078ec0ff */
[----:B------:R-:W-:-:S03]  /*5b50*/  IMAD.U32 R0, RZ, RZ, UR4 ;  /* 0x00000004ff007e24 */ /* 0x000fc6000f8e00ff */
[----:B------:R-:W-:-:S05]  /*5b60*/  LOP3.LUT R3, R3, 0xffff, RZ, 0xc0, !PT ;  /* 0x0000ffff03037812 */ /* 0x000fca00078ec0ff */
[----:B--23--:R1:W-:Y:S02]  /*5b70*/  STL.64 [R1], R2 ;  /* 0x0000000201007387 */ /* 0x00c3e40000100a00 */
.L_x_118:
[----:B-1----:R-:W-:Y:S04]  /*5b80*/  SHF.L.U32 R3, R58, 0x1f, RZ ;  /* 0x0000001f3a037819 */ /* 0x002fe800000006ff */
[----:B------:R-:W1:Y:S02]  /*5b90*/  SYNCS.PHASECHK.TRANS64.TRYWAIT P0, [UR49+0x100], R3 ;  /* 0x00010003ff0075a7 */ /* 0x000e640008001131 */
[----:B-1----:R-:W-:Y:S05]  /*5ba0*/  @!P0 BRA `(.L_x_88) ;  /* 0x0000003000a48947 */ /* 0x002fea0003800000 */
.L_x_174:
[----:B------:R-:W2:Y:S01]  /*5bb0*/  LDS.128 R4, [UR49+0x140] ;  /* 0x00014031ff047984 */ /* 0x000ea20008000c00 */
[----:B------:R-:W-:Y:S01]  /*5bc0*/  UIADD3 UR4, UPT, UPT, UR49, 0x108, URZ ;  /* 0x0000010831047890 */ /* 0x000fe2000fffe0ff */
[----:B------:R-:W-:Y:S01]  /*5bd0*/  IMAD R2, R22, 0x4, R1 ;  /* 0x0000000416027824 */ /* 0x000fe200078e0201 */
[----:B------:R-:W-:Y:S01]  /*5be0*/  UISETP.GE.AND UP0, UPT, UR39, 0x1, UPT ;  /* 0x000000012700788c */ /* 0x000fe2000bf06270 */
[----:B------:R-:W-:Y:S01]  /*5bf0*/  @!PT LDS RZ, [RZ] ;  /* 0x00000000fffff984 */ /* 0x000fe20000000800 */
[----:B------:R-:W-:Y:S01]  /*5c00*/  @!PT LDS RZ, [RZ] ;  /* 0x00000000fffff984 */ /* 0x000fe20000000800 */
[----:B------:R-:W-:Y:S01]  /*5c10*/  @!PT LDS RZ, [RZ] ;  /* 0x00000000fffff984 */ /* 0x000fe20000000800 */
[----:B------:R-:W-:Y:S01]  /*5c20*/  @!PT LDS RZ, [RZ] ;  /* 0x00000000fffff984 */ /* 0x000fe20000000800 */
[----:B------:R3:W-:Y:S06]  /*5c30*/  MEMBAR.ALL.CTA ;  /* 0x0000000000007992 */ /* 0x0007ec0000008000 */
[----:B---3--:R-:W3:Y:S01]  /*5c40*/  FENCE.VIEW.ASYNC.S ;  /* 0x00000000000073c6 */ /* 0x008ee20000000000 */
[----:B------:R-:W-:Y:S09]  /*5c50*/  UPRMT UR4, URZ, 0x654, UR4 ;  /* 0x00000654ff047896 */ /* 0x000ff20008000004 */
[----:B---3--:R-:W-:Y:S01]  /*5c60*/  SYNCS.ARRIVE.TRANS64.RED.A1T0 RZ, [UR4], RZ ;  /* 0x000000ffffff79a7 */ /* 0x008fe20008100404 */
[----:B------:R-:W5:Y:S01]  /*5c70*/  LDL R2, [R2] ;  /* 0x0000000002027983 */ /* 0x000f620000100800 */
[----:B--2---:R-:W-:Y:S11]  /*5c80*/  LOP3.LUT P0, RZ, R6, 0x1, RZ, 0xc0, !PT ;  /* 0x0000000106ff7812 */ /* 0x004ff6000780c0ff */
[----:B------:R-:W-:Y:S02]  /*5c90*/  @!UPT UIADD3 URZ, UPT, UPT, URZ, URZ, URZ ;  /* 0x000000fffffff290 */ /* 0x000fe4000fffe0ff */
[----:B------:R-:W-:Y:S01]  /*5ca0*/  VOTEU.ANY UP1, P0 ;  /* 0x0000000000ff7886 */ /* 0x000fe20000020100 */
[----:B------:R-:W-:Y:S01]  /*5cb0*/  PLOP3.LUT P0, PT, PT, PT, UP1, 0x80, 0x8 ;  /* 0x000000000008781c */ /* 0x000fe20003f0f018 */
[----:B------:R-:W-:Y:S06]  /*5cc0*/  UP2UR UR4, UPR, URZ, 0x2 ;  /* 0x00000002ff047883 */ /* 0x000fec0008000000 */
[----:B------:R-:W-:Y:S06]  /*5cd0*/  IMAD.U32 R79, RZ, RZ, UR4 ;  /* 0x00000004ff4f7e24 */ /* 0x000fec000f8e00ff */
[----:B-1----:R-:W-:Y:S02]  /*5ce0*/  @P0 MOV R3, R4 ;  /* 0x0000000400030202 */ /* 0x002fe40000000f00 */
[----:B------:R-:W-:Y:S02]  /*5cf0*/  @P0 LOP3.LUT R0, R5, 0xffff, RZ, 0xc0, !PT ;  /* 0x0000ffff05000812 */ /* 0x000fe400078ec0ff */
[----:B------:R-:W-:Y:S02]  /*5d00*/  @P0 R2UR UR5, R3 ;  /* 0x00000000030502ca */ /* 0x000fe400000e0000 */
[----:B------:R-:W-:Y:S11]  /*5d10*/  @P0 R2UR UR4, R0 ;  /* 0x00000000000402ca */ /* 0x000ff600000e0000 */
[----:B------:R-:W-:Y:S02]  /*5d20*/  @UP1 UMOV UR37, UR5 ;  /* 0x0000000500251c82 */ /* 0x000fe40008000000 */
[----:B------:R-:W-:Y:S01]  /*5d30*/  @UP1 UMOV UR36, UR4 ;  /* 0x0000000400241c82 */ /* 0x000fe20008000000 */
[----:B------:R-:W-:Y:S05]  /*5d40*/  BRA.U !UP0, `(.L_x_89) ;  /* 0x0000000108cc7547 */ /* 0x000fea000b800000 */
[----:B------:R-:W1:Y:S01]  /*5d50*/  LDCU UR9, c[0x0][0xc20] ;  /* 0x00018400ff0977ac */ /* 0x000e620008000800 */
[----:B------:R-:W-:Y:S02]  /*5d60*/  UIMAD.WIDE.U32 UR4, UR62, UR59, URZ ;  /* 0x0000003b3e0472a5 */ /* 0x000fe4000f8e00ff */
[----:B------:R-:W-:Y:S02]  /*5d70*/  UIMAD.WIDE.U32 UR6, UR63, UR56, URZ ;  /* 0x000000383f0672a5 */ /* 0x000fe4000f8e00ff */
[----:B------:R-:W-:Y:S02]  /*5d80*/  UIMAD.WIDE.U32 UR10, UR36, UR59, URZ ;  /* 0x0000003b240a72a5 */ /* 0x000fe4000f8e00ff */
[----:B------:R-:W-:Y:S02]  /*5d90*/  UISETP.NE.AND UP0, UPT, UR58, 0x1, UPT ;  /* 0x000000013a00788c */ /* 0x000fe4000bf05270 */
[----:B------:R-:W-:Y:S02]  /*5da0*/  UISETP.NE.AND UP1, UPT, UR48, 0x1, UPT ;  /* 0x000000013000788c */ /* 0x000fe4000bf25270 */
[----:B------:R-:W-:Y:S02]  /*5db0*/  UISETP.NE.AND UP2, UPT, UR39, 0x1, UPT ;  /* 0x000000012700788c */ /* 0x000fe4000bf45270 */
[----:B------:R-:W-:Y:S01]  /*5dc0*/  UIMAD.WIDE.U32 UR12, UR37, UR56, URZ ;  /* 0x00000038250c72a5 */ /* 0x000fe2000f8e00ff */
[----:B------:R-:W-:Y:S01]  /*5dd0*/  UMOV UR4, UR5 ;  /* 0x0000000500047c82 */ /* 0x000fe20008000000 */
[----:B------:R-:W-:Y:S01]  /*5de0*/  UMOV UR6, UR11 ;  /* 0x0000000b00067c82 */ /* 0x000fe20008000000 */
[----:B-1----:R-:W-:Y:S03]  /*5df0*/  USHF.R.U32.HI UR8, URZ, UR9, UR4 ;  /* 0x00000009ff087299 */ /* 0x002fe60008011604 */
[----:B------:R-:W-:Y:S02]  /*5e00*/  UMOV UR4, UR7 ;  /* 0x0000000700047c82 */ /* 0x000fe40008000000 */
[----:B------:R-:W-:Y:S02]  /*5e10*/  USHF.R.U32.HI UR5, URZ, UR57, UR4 ;  /* 0x00000039ff057299 */ /* 0x000fe40008011604 */
[----:B------:R-:W-:Y:S02]  /*5e20*/  USEL UR4, UR62, UR8, !UP0 ;  /* 0x000000083e047287 */ /* 0x000fe4000c000000 */
[----:B------:R-:W-:Y:S02]  /*5e30*/  USHF.R.U32.HI UR8, URZ, UR9, UR6 ;  /* 0x00000009ff087299 */ /* 0x000fe40008011606 */
[----:B------:R-:W-:Y:S02]  /*5e40*/  UIMAD.WIDE.U32 UR6, UR4, UR46, URZ ;  /* 0x0000002e040672a5 */ /* 0x000fe4000f8e00ff */
[----:B------:R-:W-:Y:S02]  /*5e50*/  USEL UR9, UR63, UR5, !UP1 ;  /* 0x000000053f097287 */ /* 0x000fe4000c800000 */
[----:B------:R-:W-:Y:S02]  /*5e60*/  USEL UR8, UR36, UR8, !UP0 ;  /* 0x0000000824087287 */ /* 0x000fe4000c000000 */
[----:B------:R-:W-:Y:S01]  /*5e70*/  UIMAD.WIDE.U32 UR10, UR9, UR46, URZ ;  /* 0x0000002e090a72a5 */ /* 0x000fe2000f8e00ff */
[----:B------:R-:W-:Y:S01]  /*5e80*/  UMOV UR6, UR7 ;  /* 0x0000000700067c82 */ /* 0x000fe20008000000 */
[----:B------:R-:W-:Y:S01]  /*5e90*/  UMOV UR5, UR13 ;  /* 0x0000000d00057c82 */ /* 0x000fe20008000000 */
[----:B------:R-:W-:Y:S02]  /*5ea0*/  @UP2 USHF.R.U32.HI UR4, URZ, UR47, UR6 ;  /* 0x0000002fff042299 */ /* 0x000fe40008011606 */
[----:B------:R-:W-:Y:S02]  /*5eb0*/  USHF.R.U32.HI UR5, URZ, UR57, UR5 ;  /* 0x00000039ff057299 */ /* 0x000fe40008011605 */
[----:B------:R-:W-:Y:S02]  /*5ec0*/  UIMAD UR4, UR39, UR4, URZ ;  /* 0x00000004270472a4 */ /* 0x000fe4000f8e02ff */
[----:B------:R-:W-:Y:S02]  /*5ed0*/  USEL UR5, UR37, UR5, !UP1 ;  /* 0x0000000525057287 */ /* 0x000fe4000c800000 */
[----:B------:R-:W-:Y:S01]  /*5ee0*/  UISETP.GE.AND UP0, UPT, UR8, UR4, UPT ;  /* 0x000000040800728c */ /* 0x000fe2000bf06270 */
[----:B------:R-:W-:Y:S01]  /*5ef0*/  UMOV UR6, UR11 ;  /* 0x0000000b00067c82 */ /* 0x000fe20008000000 */
[----:B------:R-:W-:Y:S02]  /*5f00*/  UIMAD.WIDE.U32 UR10, UR8, UR46, URZ ;  /* 0x0000002e080a72a5 */ /* 0x000fe4000f8e00ff */
[----:B------:R-:W-:Y:S04]  /*5f10*/  @UP2 USHF.R.U32.HI UR9, URZ, UR47, UR6 ;  /* 0x0000002fff092299 */ /* 0x000fe80008011606 */
[----:B------:R-:W-:Y:S01]  /*5f20*/  UIMAD UR6, UR39, UR9, URZ ;  /* 0x00000009270672a4 */ /* 0x000fe2000f8e02ff */
[----:B------:R-:W-:Y:S03]  /*5f30*/  UMOV UR4, UR11 ;  /* 0x0000000b00047c82 */ /* 0x000fe60008000000 */
[----:B------:R-:W-:Y:S02]  /*5f40*/  UISETP.GE.OR UP0, UPT, UR5, UR6, UP0 ;  /* 0x000000060500728c */ /* 0x000fe40008706670 */
[----:B------:R-:W-:Y:S02]  /*5f50*/  USHF.R.U32.HI UR4, URZ, UR47, UR4 ;  /* 0x0000002fff047299 */ /* 0x000fe40008011604 */
[----:B------:R-:W-:Y:S02]  /*5f60*/  UIMAD.WIDE.U32 UR6, UR5, UR46, URZ ;  /* 0x0000002e050672a5 */ /* 0x000fe4000f8e00ff */
[----:B------:R-:W-:Y:S02]  /*5f70*/  USEL UR11, UR8, UR4, !UP2 ;  /* 0x00000004080b7287 */ /* 0x000fe4000d000000 */
[----:B------:R-:W-:Y:S02]  /*5f80*/  UIADD3 UR6, UPT, UPT, -UR5, URZ, URZ ;  /* 0x000000ff05067290 */ /* 0x000fe4000fffe1ff */
[----:B------:R-:W-:Y:S02]  /*5f90*/  UIADD3 UR10, UPT, UPT, -UR11, URZ, URZ ;  /* 0x000000ff0b0a7290 */ /* 0x000fe4000fffe1ff */
[----:B------:R-:W-:Y:S02]  /*5fa0*/  UIMAD UR6, UR48, UR6, UR37 ;  /* 0x00000006300672a4 */ /* 0x000fe4000f8e0225 */
[----:B------:R-:W-:Y:S01]  /*5fb0*/  UIMAD UR10, UR39, UR10, UR8 ;  /* 0x0000000a270a72a4 */ /* 0x000fe2000f8e0208 */
[----:B------:R-:W-:Y:S01]  /*5fc0*/  @!UP0 UMOV UR4, UR7 ;  /* 0x0000000700048c82 */ /* 0x000fe20008000000 */
[----:B------:R-:W-:Y:S02]  /*5fd0*/  UIADD3 UR7, UPT, UPT, -UR8, URZ, URZ ;  /* 0x000000ff08077290 */ /* 0x000fe4000fffe1ff */
[----:B------:R-:W-:Y:S04]  /*5fe0*/  @!UP0 USHF.R.U32.HI UR4, URZ, UR47, UR4 ;  /* 0x0000002fff048299 */ /* 0x000fe80008011604 */
[----:B------:R-:W-:Y:S04]  /*5ff0*/  @!UP0 USEL UR4, UR5, UR4, !UP2 ;  /* 0x0000000405048287 */ /* 0x000fe8000d000000 */
[----:B------:R-:W-:Y:S02]  /*6000*/  @!UP0 UIMAD UR9, UR9, UR10, UR4 ;  /* 0x0000000a090982a4 */ /* 0x000fe4000f8e0204 */
[----:B------:R-:W-:Y:S02]  /*6010*/  @!UP0 UIADD3 UR10, UPT, UPT, UR11, -UR4, URZ ;  /* 0x800000040b0a8290 */ /* 0x000fe4000fffe0ff */
[----:B------:R-:W-:Y:S02]  /*6020*/  UIMAD UR4, UR58, UR7, UR36 ;  /* 0x000000073a0472a4 */ /* 0x000fe4000f8e0224 */
[----:B------:R-:W-:Y:S03]  /*6030*/  @!UP0 UIMAD UR8, UR10, UR39, UR5 ;  /* 0x000000270a0882a4 */ /* 0x000fe6000f8e0205 */
[----:B------:R-:W-:Y:S02]  /*6040*/  @!UP0 UMOV UR5, UR9 ;  /* 0x0000000900058c82 */ /* 0x000fe40008000000 */
[----:B------:R-:W-:Y:S02]  /*6050*/  UIMAD UR37, UR5, UR48, UR6 ;  /* 0x00000030052572a4 */ /* 0x000fe4000f8e0206 */
[----:B------:R-:W-:Y:S11]  /*6060*/  UIMAD UR36, UR8, UR58, UR4 ;  /* 0x0000003a082472a4 */ /* 0x000ff6000f8e0204 */
[----:B------:R-:W-:Y:S01]  /*6070*/  @!UPT UIADD3 URZ, UPT, UPT, URZ, URZ, URZ ;  /* 0x000000fffffff290 */ /* 0x000fe2000fffe0ff */
.L_x_89:
[----:B------:R-:W-:Y:S01]  /*6080*/  UISETP.NE.AND UP0, UPT, UR38, 0x1, UPT ;  /* 0x000000012600788c */ /* 0x000fe2000bf05270 */
[----:B------:R-:W-:Y:S01]  /*6090*/  @P0 SHF.R.U32.HI R4, RZ, 0x10, R5 ;  /* 0x00000010ff040819 */ /* 0x000fe20000011605 */
[----:B------:R-:W-:Y:S01]  /*60a0*/  USHF.L.U32 UR41, UR23, 0x6, URZ ;  /* 0x0000000617297899 */ /* 0x000fe200080006ff */
[----:B------:R-:W-:Y:S02]  /*60b0*/  R2UR UR11, R73 ;  /* 0x00000000490b72ca */ /* 0x000fe400000e0000 */
[----:B------:R-:W-:Y:S06]  /*60c0*/  @P0 R2UR UR11, R4 ;  /* 0x00000000040b02ca */ /* 0x000fec00000e0000 */
[----:B------:R-:W1:Y:S07]  /*60d0*/  @!UP0 LDCU.128 UR12, c[0x0][0xc10] ;  /* 0x00018200ff0c87ac */ /* 0x000e6e0008000c00 */
[----:B------:R-:W-:Y:S01]  /*60e0*/  IMAD.U32 R73, RZ, RZ, UR11 ;  /* 0x0000000bff497e24 */ /* 0x000fe2000f8e00ff */
[----:B------:R-:W2:Y:S01]  /*60f0*/  @!UP0 LDCU UR5, c[0x0][0xc0c] ;  /* 0x00018180ff0587ac */ /* 0x000ea20008000800 */
[----:B------:R-:W3:Y:S01]  /*6100*/  @!UP0 LDCU UR10, c[0x0][0xc20] ;  /* 0x00018400ff0a87ac */ /* 0x000ee20008000800 */
[----:B------:R-:W-:Y:S02]  /*6110*/  UIADD3 UR11, UPT, UPT, UR49, 0x400, URZ ;  /* 0x00000400310b7890 */ /* 0x000fe4000fffe0ff */
[----:B-1----:R-:W-:Y:S02]  /*6120*/  UIMAD.WIDE.U32 UR8, UR37, UR12, URZ ;  /* 0x0000000c250872a5 */ /* 0x002fe4000f8e00ff */
[----:B------:R-:W-:Y:S02]  /*6130*/  UIMAD.WIDE.U32 UR6, UR36, UR15, URZ ;  /* 0x0000000f240672a5 */ /* 0x000fe4000f8e00ff */
[----:B------:R-:W-:Y:S03]  /*6140*/  @!UP0 UISETP.NE.AND UP1, UPT, UR14, 0x1, UPT ;  /* 0x000000010e00888c */ /* 0x000fe6000bf25270 */
[----:B------:R-:W-:Y:S01]  /*6150*/  @!UP0 UMOV UR4, UR9 ;  /* 0x0000000900048c82 */ /* 0x000fe20008000000 */
[----:B--2---:R-:W-:Y:S02]  /*6160*/  @!UP0 UISETP.NE.AND UP2, UPT, UR5, 0x1, UPT ;  /* 0x000000010500888c */ /* 0x004fe4000bf45270 */
[----:B------:R-:W-:Y:S01]  /*6170*/  @!UP0 USHF.R.U32.HI UR4, URZ, UR13, UR4 ;  /* 0x0000000dff048299 */ /* 0x000fe20008011604 */
[----:B------:R-:W-:Y:S02]  /*6180*/  @!UP0 UMOV UR6, UR7 ;  /* 0x0000000700068c82 */ /* 0x000fe40008000000 */
[----:B---3--:R-:W-:Y:S02]  /*6190*/  @!UP0 USHF.R.U32.HI UR6, URZ, UR10, UR6 ;  /* 0x0000000aff068299 */ /* 0x008fe40008011606 */
[----:B------:R-:W-:Y:S02]  /*61a0*/  @!UP0 USEL UR7, UR37, UR4, !UP2 ;  /* 0x0000000425078287 */ /* 0x000fe4000d000000 */
[----:B------:R-:W-:Y:S04]  /*61b0*/  @!UP0 USEL UR6, UR36, UR6, !UP1 ;  /* 0x0000000624068287 */ /* 0x000fe8000c800000 */
[----:B------:R-:W-:Y:S02]  /*61c0*/  @!UP0 UIADD3 UR4, UPT, UPT, -UR7, UR6, URZ ;  /* 0x0000000607048290 */ /* 0x000fe4000fffe1ff */
[----:B------:R-:W-:Y:S02]  /*61d0*/  @!UP0 UIADD3 UR6, UPT, UPT, UR7, -UR6, URZ ;  /* 0x8000000607068290 */ /* 0x000fe4000fffe0ff */
[----:B------:R-:W-:Y:S02]  /*61e0*/  @!UP0 UIMAD UR37, UR4, UR5, UR37 ;  /* 0x00000005042582a4 */ /* 0x000fe4000f8e0225 */
[----:B------:R-:W-:Y:S02]  /*61f0*/  @!UP0 UIMAD UR36, UR6, UR14, UR36 ;  /* 0x0000000e062482a4 */ /* 0x000fe4000f8e0224 */
[----:B------:R-:W-:Y:S09]  /*6200*/  ULOP3.LUT UP0, URZ, UR11, 0x3f0, URZ, 0xc0, !UPT ;  /* 0x000003f00bff7892 */ /* 0x000ff2000f80c0ff */
[----:B------:R-:W-:Y:S05]  /*6210*/  BRA.U !UP0, `(.L_x_90) ;  /* 0x00000001087c7547 */ /* 0x000fea000b800000 */
[----:B------:R-:W1:Y:S01]  /*6220*/  LDCU.64 UR8, c[0x4][0x80] ;  /* 0x01001000ff0877ac */ /* 0x000e620008000a00 */
[----:B------:R-:W-:Y:S01]  /*6230*/  MOV R16, 0x0 ;  /* 0x0000000000107802 */ /* 0x000fe20000000f00 */
[----:B------:R-:W-:Y:S02]  /*6240*/  HFMA2 R12, -RZ, RZ, 0, 5.9604644775390625e-08 ;  /* 0x00000001ff0c7431 */ /* 0x000fe400000001ff */
[----:B------:R-:W-:Y:S01]  /*6250*/  IMAD.MOV.U32 R8, RZ, RZ, 0x70 ;  /* 0x00000070ff087424 */ /* 0x000fe200078e00ff */
[----:B------:R2:W3:Y:S01]  /*6260*/  LDC.64 R14, c[0x4][R16] ;  /* 0x01000000100e7b82 */ /* 0x0004e20000000a00 */
[----:B------:R-:W4:Y:S01]  /*6270*/  LDCU.64 UR6, c[0x4][0x88] ;  /* 0x01001100ff0677ac */ /* 0x000f220008000a00 */
[----:B------:R-:W-:Y:S01]  /*6280*/  IMAD.MOV.U32 R13, RZ, RZ, RZ ;  /* 0x000000ffff0d7224 */ /* 0x000fe200078e00ff */
[----:B------:R-:W2:Y:S01]  /*6290*/  LDCU.64 UR4, c[0x4][0x8] ;  /* 0x01000100ff0477ac */ /* 0x000ea20008000a00 */
[----:B-1----:R-:W-:Y:S01]  /*62a0*/  MOV R5, UR9 ;  /* 0x0000000900057c02 */ /* 0x002fe20008000f00 */
[----:B------:R-:W-:Y:S01]  /*62b0*/  IMAD.U32 R4, RZ, RZ, UR8 ;  /* 0x00000008ff047e24 */ /* 0x000fe2000f8e00ff */
[----:B----4-:R-:W-:Y:S01]  /*62c0*/  MOV R7, UR7 ;  /* 0x0000000700077c02 */ /* 0x010fe20008000f00 */
[----:B------:R-:W-:Y:S01]  /*62d0*/  IMAD.U32 R6, RZ, RZ, UR6 ;  /* 0x00000006ff067e24 */ /* 0x000fe2000f8e00ff */
[----:B--2---:R-:W-:Y:S01]  /*62e0*/  MOV R11, UR5 ;  /* 0x00000005000b7c02 */ /* 0x004fe20008000f00 */
[----:B------:R-:W-:Y:S02]  /*62f0*/  IMAD.U32 R10, RZ, RZ, UR4 ;  /* 0x00000004ff0a7e24 */ /* 0x000fe4000f8e00ff */
[----:B------:R-:W-:Y:S07]  /*6300*/  LEPC R20, `(.L_x_91) ;  /* 0x000000001014794e */ /* 0x000fee0000000000 */
[----:B---3-5:R-:W-:Y:S05]  /*6310*/  CALL.ABS.NOINC R14 ;  /* 0x000000000e007343 */ /* 0x028fea0003c00000 */
.L_x_91:
[----:B------:R-:W1:Y:S01]  /*6320*/  LDCU.64 UR8, c[0x4][0x80] ;  /* 0x01001000ff0877ac */ /* 0x000e620008000a00 */
[----:B------:R-:W2:Y:S01]  /*6330*/  LDC.64 R16, c[0x4][R16] ;  /* 0x0100000010107b82 */ /* 0x000ea20000000a00 */
[----:B------:R-:W-:Y:S02]  /*6340*/  HFMA2 R12, -RZ, RZ, 0, 5.9604644775390625e-08 ;  /* 0x00000001ff0c7431 */ /* 0x000fe400000001ff */
[----:B------:R-:W-:Y:S02]  /*6350*/  IMAD.MOV.U32 R8, RZ, RZ, 0x70 ;  /* 0x00000070ff087424 */ /* 0x000fe400078e00ff */
[----:B------:R-:W-:Y:S01]  /*6360*/  IMAD.MOV.U32 R13, RZ, RZ, RZ ;  /* 0x000000ffff0d7224 */ /* 0x000fe200078e00ff */
[----:B------:R-:W3:Y:S01]  /*6370*/  LDCU.64 UR6, c[0x4][0x88] ;  /* 0x01001100ff0677ac */ /* 0x000ee20008000a00 */
[----:B------:R-:W4:Y:S01]  /*6380*/  LDCU.64 UR4, c[0x4][0x8] ;  /* 0x01000100ff0477ac */ /* 0x000f220008000a00 */
[----:B-1----:R-:W-:Y:S02]  /*6390*/  MOV R4, UR8 ;  /* 0x0000000800047c02 */ /* 0x002fe40008000f00 */
[----:B------:R-:W-:Y:S02]  /*63a0*/  MOV R5, UR9 ;  /* 0x0000000900057c02 */ /* 0x000fe40008000f00 */
[----:B---3--:R-:W-:Y:S01]  /*63b0*/  MOV R7, UR7 ;  /* 0x0000000700077c02 */ /* 0x008fe20008000f00 */
[----:B------:R-:W-:Y:S01]  /*63c0*/  IMAD.U32 R6, RZ, RZ, UR6 ;  /* 0x00000006ff067e24 */ /* 0x000fe2000f8e00ff */
[----:B----4-:R-:W-:Y:S01]  /*63d0*/  MOV R11, UR5 ;  /* 0x00000005000b7c02 */ /* 0x010fe20008000f00 */
[----:B------:R-:W-:Y:S02]  /*63e0*/  IMAD.U32 R10, RZ, RZ, UR4 ;  /* 0x00000004ff0a7e24 */ /* 0x000fe4000f8e00ff */
[----:B------:R-:W-:Y:S07]  /*63f0*/  LEPC R20, `(.L_x_90) ;  /* 0x000000001014794e */ /* 0x000fee0000000000 */
[----:B--2---:R-:W-:Y:S05]  /*6400*/  CALL.ABS.NOINC R16 ;  /* 0x0000000010007343 */ /* 0x004fea0003c00000 */
.L_x_90:
[----:B------:R-:W-:Y:S02]  /*6410*/  R2UR UR6, R70 ;  /* 0x00000000460672ca */ /* 0x000fe400000e0000 */
[----:B------:R-:W-:Y:S02]  /*6420*/  R2UR UR5, R65 ;  /* 0x00000000410572ca */ /* 0x000fe400000e0000 */
[----:B------:R-:W-:Y:S02]  /*6430*/  R2UR UR4, R64 ;  /* 0x00000000400472ca */ /* 0x000fe400000e0000 */
[----:B------:R-:W-:Y:S02]  /*6440*/  ISETP.NE.U32.AND P4, PT, R54, RZ, PT ;  /* 0x000000ff3600720c */ /* 0x000fe40003f85070 */
[----:B------:R-:W-:Y:S02]  /*6450*/  ISETP.NE.U32.AND P2, PT, RZ, UR60, PT ;  /* 0x0000003cff007c0c */ /* 0x000fe4000bf45070 */
[----:B------:R-:W-:Y:S02]  /*6460*/  ISETP.NE.AND.EX P4, PT, R55, RZ, PT, P4 ;  /* 0x000000ff3700720c */ /* 0x000fe40003f85340 */
[----:B------:R-:W-:Y:S01]  /*6470*/  ISETP.NE.AND.EX P2, PT, RZ, UR61, PT, P2 ;  /* 0x0000003dff007c0c */ /* 0x000fe2000bf45320 */
[----:B------:R-:W-:Y:S02]  /*6480*/  UISETP.NE.AND UP2, UPT, UR6, URZ, UPT ;  /* 0x000000ff0600728c */ /* 0x000fe4000bf45270 */
[----:B------:R-:W-:Y:S04]  /*6490*/  UISETP.NE.U32.AND UP0, UPT, UR5, URZ, UPT ;  /* 0x000000ff0500728c */ /* 0x000fe8000bf05070 */
[----:B------:R-:W-:Y:S01]  /*64a0*/  UISETP.NE.AND.EX UP1, UPT, UR4, URZ, UPT, UP0 ;  /* 0x000000ff0400728c */ /* 0x000fe2000bf25300 */
[----:B------:R-:W-:Y:S01]  /*64b0*/  PLOP3.LUT P1, PT, PT, PT, UP2, 0x80, 0x8 ;  /* 0x000000000008781c */ /* 0x000fe20003f2f028 */
[----:B------:R-:W-:Y:S03]  /*64c0*/  UPLOP3.LUT UP0, UPT, UPT, UPT, UPT, 0x40, 0x4 ;  /* 0x000000000004789c */ /* 0x000fe60003f0e870 */
[----:B------:R-:W-:Y:S06]  /*64d0*/  @UP2 UPLOP3.LUT UP0, UPT, UPT, UPT, UP1, 0x80, 0x8 ;  /* 0x000000000008289c */ /* 0x000fec0003f0f010 */
[----:B------:R-:W-:Y:S01]  /*64e0*/  PLOP3.LUT P0, PT, PT, PT, UP0, 0x80, 0x8 ;  /* 0x000000000008781c */ /* 0x000fe20003f0f008 */
[----:B------:R-:W-:Y:S01]  /*64f0*/  @!UPT UIADD3 URZ, UPT, UPT, URZ, URZ, URZ ;  /* 0x000000fffffff290 */ /* 0x000fe2000fffe0ff */
[----:B------:R-:W-:Y:S11]  /*6500*/  BRA.U !UP1, `(.L_x_92) ;  /* 0x0000000109407547 */ /* 0x000ff6000b800000 */
[----:B------:R-:W-:Y:S01]  /*6510*/  UISETP.NE.U32.AND UP0, UPT, UR60, URZ, UPT ;  /* 0x000000ff3c00728c */ /* 0x000fe2000bf05070 */
[----:B------:R-:W-:Y:S01]  /*6520*/  R2UR UR6, R65 ;  /* 0x00000000410672ca */ /* 0x000fe200000e0000 */
[----:B------:R-:W1:Y:S01]  /*6530*/  LDCU.64 UR8, c[0x0][0x358] ;  /* 0x00006b00ff0877ac */ /* 0x000e620008000a00 */
[----:B------:R-:W-:Y:S02]  /*6540*/  HFMA2 R62, -RZ, RZ, 0, 5.9604644775390625e-08 ;  /* 0x00000001ff3e7431 */ /* 0x000fe400000001ff */
[----:B------:R-:W-:Y:S01]  /*6550*/  IMAD.MOV.U32 R0, RZ, RZ, 0x1 ;  /* 0x00000001ff007424 */ /* 0x000fe200078e00ff */
[----:B------:R-:W-:Y:S06]  /*6560*/  UISETP.NE.AND.EX UP0, UPT, UR61, URZ, UPT, UP0 ;  /* 0x000000ff3d00728c */ /* 0x000fec000bf05300 */
[----:B------:R-:W-:Y:S05]  /*6570*/  PLOP3.LUT P3, PT, PT, PT, UP0, 0x80, 0x8 ;  /* 0x000000000008781c */ /* 0x000fea0003f6f008 */
[----:B------:R-:W2:Y:S01]  /*6580*/  @UP0 LDCU.64 UR4, c[0x0][0x988] ;  /* 0x00013100ff0407ac */ /* 0x000ea20008000a00 */
[----:B------:R-:W-:Y:S07]  /*6590*/  @UP0 UIMAD UR6, UR54, UR6, URZ ;  /* 0x00000006360602a4 */ /* 0x000fee000f8e02ff */
[----:B------:R-:W-:Y:S01]  /*65a0*/  @!P3 PRMT R62, R0, 0x7610, R62 ;  /* 0x00007610003eb816 */ /* 0x000fe2000000003e */
[----:B--2---:R-:W-:Y:S06]  /*65b0*/  @UP0 UIMAD.WIDE UR4, UR6, 0x4, UR4 ;  /* 0x00000004060408a5 */ /* 0x004fec000f8e0204 */
[----:B------:R-:W-:Y:S02]  /*65c0*/  IMAD.U32 R4, RZ, RZ, UR4 ;  /* 0x00000004ff047e24 */ /* 0x000fe4000f8e00ff */
[----:B------:R-:W-:Y:S03]  /*65d0*/  IMAD.U32 R5, RZ, RZ, UR5 ;  /* 0x00000005ff057e24 */ /* 0x000fe6000f8e00ff */
[----:B------:R-:W2:Y:S02]  /*65e0*/  @!UP0 LDCU UR4, c[0x0][0x980] ;  /* 0x00013000ff0487ac */ /* 0x000ea40008000800 */
[----:B-1---5:R1:W5:Y:S02]  /*65f0*/  @P3 LDG.E R27, desc[UR8][R4.64] ;  /* 0x00000008041b3981 */ /* 0x022364000c1e1900 */
[----:B-12---:R-:W-:Y:S02]  /*6600*/  @!P3 MOV R27, UR4 ;  /* 0x00000004001bbc02 */ /* 0x006fe40008000f00 */
.L_x_92:
[----:B------:R-:W-:Y:S05]  /*6610*/  @!P4 BRA `(.L_x_93) ;  /* 0x000000000024c947 */ /* 0x000fea0003800000 */
[----:B------:R-:W-:Y:S01]  /*6620*/  ISETP.NE.U32.AND P3, PT, R52, RZ, PT ;  /* 0x000000ff3400720c */ /* 0x000fe20003f65070 */
[----:B------:R-:W1:Y:S03]  /*6630*/  LDCU.64 UR4, c[0x0][0x358] ;  /* 0x00006b00ff0477ac */ /* 0x000e660008000a00 */
[----:B------:R-:W-:Y:S11]  /*6640*/  ISETP.NE.AND.EX P3, PT, R53, RZ, PT, P3 ;  /* 0x000000ff3500720c */ /* 0x000ff60003f65330 */
[----:B------:R-:W-:Y:S02]  /*6650*/  @!UPT UIADD3 URZ, UPT, UPT, URZ, URZ, URZ ;  /* 0x000000fffffff290 */ /* 0x000fe4000fffe0ff */
[----:B------:R-:W2:Y:S01]  /*6660*/  @P3 LDC.64 R4, c[0x0][0x9a8] ;  /* 0x00026a00ff043b82 */ /* 0x000ea20000000a00 */
[----:B------:R-:W-:Y:S04]  /*6670*/  @P3 IMAD R0, R54, UR54, RZ ;  /* 0x0000003636003c24 */ /* 0x000fe8000f8e02ff */
[----:B--2---:R-:W-:Y:S05]  /*6680*/  @P3 IMAD.WIDE R4, R0, 0x4, R4 ;  /* 0x0000000400043825 */ /* 0x004fea00078e0204 */
[----:B-1---5:R1:W5:Y:S02]  /*6690*/  @P3 LDG.E R24, desc[UR4][R4.64] ;  /* 0x0000000404183981 */ /* 0x022364000c1e1900 */
[----:B-1----:R-:W2:Y:S02]  /*66a0*/  @!P3 LDC R24, c[0x0][0x9a0] ;  /* 0x00026800ff18bb82 */ /* 0x002ea40000000800 */
.L_x_93:
[----:B-----5:R-:W-:Y:S01]  /*66b0*/  FSETP.NEU.AND P3, PT, R27, RZ, PT ;  /* 0x000000ff1b00720b */ /* 0x020fe20003f6d000 */
[----:B------:R-:W1:Y:S01]  /*66c0*/  LDCU.128 UR12, c[0x0][0xb90] ;  /* 0x00017200ff0c77ac */ /* 0x000e620008000c00 */
[----:B------:R-:W-:Y:S01]  /*66d0*/  SEL R5, RZ, 0xffffffff, P2 ;  /* 0xffffffffff057807 */ /* 0x000fe20001000000 */
[----:B------:R-:W-:Y:S01]  /*66e0*/  BSSY B1, `(.L_x_94) ;  /* 0x0000067000017945 */ /* 0x000fe20003800000 */
[----:B------:R-:W-:Y:S01]  /*66f0*/  @P1 LOP3.LUT P2, RZ, R62, 0xff, RZ, 0xc0, !PT ;  /* 0x000000ff3eff1812 */ /* 0x000fe2000784c0ff */
[----:B------:R-:W-:Y:S01]  /*6700*/  IMAD.MOV.U32 R84, RZ, RZ, 0x1 ;  /* 0x00000001ff547424 */ /* 0x000fe200078e00ff */
[----:B------:R-:W-:Y:S01]  /*6710*/  @P1 SEL R4, RZ, 0xffffffff, P3 ;  /* 0xffffffffff041807 */ /* 0x000fe20001800000 */
[----:B------:R-:W-:Y:S01]  /*6720*/  IMAD.IADD R25, R23, 0x1, R2 ;  /* 0x0000000117197824 */ /* 0x000fe200078e0202 */
[----:B------:R-:W-:Y:S01]  /*6730*/  LEA R83, R22, UR49, 0x3 ;  /* 0x0000003116537c11 */ /* 0x000fe2000f8e18ff */
[----:B------:R-:W3:Y:S01]  /*6740*/  LDCU UR11, c[0x0][0xba0] ;  /* 0x00017400ff0b77ac */ /* 0x000ee20008000800 */
[----:B------:R-:W-:Y:S01]  /*6750*/  @P0 SEL R4, R5, R4, !P2 ;  /* 0x0000000405040207 */ /* 0x000fe20005000000 */
[----:B------:R-:W-:Y:S01]  /*6760*/  IMAD.U32 R35, RZ, RZ, UR50 ;  /* 0x00000032ff237e24 */ /* 0x000fe2000f8e00ff */
[----:B------:R-:W-:Y:S01]  /*6770*/  SHF.L.U32 R0, R59, 0x1f, RZ ;  /* 0x0000001f3b007819 */ /* 0x000fe200000006ff */
[----:B------:R-:W-:Y:S01]  /*6780*/  ULOP3.LUT UR4, UR55, 0x1, URZ, 0x3c, !UPT ;  /* 0x0000000137047892 */ /* 0x000fe2000f8e3cff */
[----:B------:R-:W-:Y:S01]  /*6790*/  @P1 LOP3.LUT R4, R4, 0x1, RZ, 0xc0, !PT ;  /* 0x0000000104041812 */ /* 0x000fe200078ec0ff */
[----:B------:R-:W-:Y:S01]  /*67a0*/  USHF.L.U32 UR8, UR51, 0x6, URZ ;  /* 0x0000000633087899 */ /* 0x000fe200080006ff */
[----:B------:R-:W-:Y:S02]  /*67b0*/  R2UR UR5, R68 ;  /* 0x00000000440572ca */ /* 0x000fe400000e0000 */
[----:B------:R-:W-:Y:S02]  /*67c0*/  CS2R R38, SRZ ;  /* 0x0000000000267805 */ /* 0x000fe4000001ff00 */
[----:B------:R-:W-:Y:S01]  /*67d0*/  ISETP.NE.U32.OR P5, PT, R4, 0x1, !P1 ;  /* 0x000000010400780c */ /* 0x000fe20004fa5470 */
[----:B------:R-:W-:Y:S01]  /*67e0*/  IMAD.U32 R4, RZ, RZ, UR50 ;  /* 0x00000032ff047e24 */ /* 0x000fe2000f8e00ff */
[----:B------:R-:W-:Y:S01]  /*67f0*/  R2UR UR6, R67 ;  /* 0x00000000430672ca */ /* 0x000fe200000e0000 */
[----:B------:R-:W-:Y:S01]  /*6800*/  IMAD.U32 R34, RZ, RZ, UR4 ;  /* 0x00000004ff227e24 */ /* 0x000fe2000f8e00ff */
[----:B------:R-:W-:Y:S01]  /*6810*/  R2UR UR10, R69 ;  /* 0x00000000450a72ca */ /* 0x000fe200000e0000 */
[----:B------:R-:W-:Y:S01]  /*6820*/  IMAD.U32 R77, RZ, RZ, UR8 ;  /* 0x00000008ff4d7e24 */ /* 0x000fe2000f8e00ff */
[----:B------:R-:W-:Y:S02]  /*6830*/  LEA R3, R4, UR49, 0x3 ;  /* 0x0000003104037c11 */ /* 0x000fe4000f8e18ff */
[----:B------:R-:W-:Y:S02]  /*6840*/  CS2R R36, SRZ ;  /* 0x0000000000247805 */ /* 0x000fe4000001ff00 */
[----:B------:R-:W-:Y:S02]  /*6850*/  R2UR UR9, R66 ;  /* 0x00000000420972ca */ /* 0x000fe400000e0000 */
[----:B------:R-:W-:Y:S02]  /*6860*/  CS2R R42, SRZ ;  /* 0x00000000002a7805 */ /* 0x000fe4000001ff00 */
[----:B------:R-:W-:Y:S01]  /*6870*/  PLOP3.LUT P2, PT, PT, PT, UP1, 0x80, 0x8 ;  /* 0x000000000008781c */ /* 0x000fe20003f4f018 */
[----:B------:R-:W-:Y:S01]  /*6880*/  UIMAD.WIDE.U32 UR4, UR8, UR5, URZ ;  /* 0x00000005080472a5 */ /* 0x000fe2000f8e00ff */
[----:B------:R-:W-:Y:S02]  /*6890*/  LOP3.LUT P4, R78, R62, 0xff, RZ, 0xc0, !PT ;  /* 0x000000ff3e4e7812 */ /* 0x000fe4000788c0ff */
[----:B------:R-:W-:Y:S02]  /*68a0*/  CS2R R40, SRZ ;  /* 0x0000000000287805 */ /* 0x000fe4000001ff00 */
[----:B------:R-:W-:Y:S01]  /*68b0*/  @P5 SHF.L.U32 R8, R34, 0x1f, RZ ;  /* 0x0000001f22085819 */ /* 0x000fe200000006ff */
[----:B------:R-:W-:Y:S01]  /*68c0*/  USHF.R.U32.HI UR5, URZ, UR6, UR5 ;  /* 0x00000006ff057299 */ /* 0x000fe20008011605 */
[----:B------:R-:W-:Y:S01]  /*68d0*/  SEL R4, RZ, 0xffffffff, P3 ;  /* 0xffffffffff047807 */ /* 0x000fe20001800000 */
[----:B------:R-:W-:Y:S01]  /*68e0*/  UISETP.NE.AND UP0, UPT, UR10, 0x1, UPT ;  /* 0x000000010a00788c */ /* 0x000fe2000bf05270 */
[----:B------:R-:W4:Y:S01]  /*68f0*/  @P5 SYNCS.PHASECHK.TRANS64.TRYWAIT P1, [R3+URZ+0xc0], R8 ;  /* 0x0000c008030055a7 */ /* 0x000f2200080211ff */
[----:B------:R-:W-:Y:S02]  /*6900*/  P2R R80, PR, RZ, 0x20 ;  /* 0x00000020ff507803 */ /* 0x000fe40000000000 */
[----:B------:R-:W-:Y:S01]  /*6910*/  CS2R R46, SRZ ;  /* 0x00000000002e7805 */ /* 0x000fe2000001ff00 */
[----:B------:R-:W-:Y:S01]  /*6920*/  USEL UR5, UR8, UR5, !UP0 ;  /* 0x0000000508057287 */ /* 0x000fe2000c000000 */
[----:B------:R-:W-:Y:S01]  /*6930*/  CS2R R44, SRZ ;  /* 0x00000000002c7805 */ /* 0x000fe2000001ff00 */
[----:B------:R-:W-:Y:S01]  /*6940*/  UISETP.NE.AND UP0, UPT, UR9, 0x1, UPT ;  /* 0x000000010900788c */ /* 0x000fe2000bf05270 */
[----:B------:R-:W-:Y:S02]  /*6950*/  @P2 SEL R4, R5, R4, !P4 ;  /* 0x0000000405042207 */ /* 0x000fe40006000000 */
[----:B------:R-:W-:Y:S02]  /*6960*/  CS2R R50, SRZ ;  /* 0x0000000000327805 */ /* 0x000fe4000001ff00 */
[----:B------:R-:W-:Y:S01]  /*6970*/  CS2R R48, SRZ ;  /* 0x0000000000307805 */ /* 0x000fe2000001ff00 */
[----:B------:R-:W-:Y:S01]  /*6980*/  IMAD R6, RZ, RZ, -UR5 ;  /* 0x80000005ff067e24 */ /* 0x000fe2000f8e02ff */
[----:B------:R-:W-:Y:S01]  /*6990*/  LOP3.LUT R4, R4, 0x1, RZ, 0xc0, !PT ;  /* 0x0000000104047812 */ /* 0x000fe200078ec0ff */
[----:B------:R-:W-:Y:S02]  /*69a0*/  IMAD.U32 R76, RZ, RZ, UR5 ;  /* 0x00000005ff4c7e24 */ /* 0x000fe4000f8e00ff */
[----:B------:R-:W-:Y:S01]  /*69b0*/  IMAD R77, R6, UR10, R77 ;  /* 0x0000000a064d7c24 */ /* 0x000fe2000f8e024d */
[----:B------:R2:W2:Y:S01]  /*69c0*/  SYNCS.PHASECHK.TRANS64.TRYWAIT P0, [R83+URZ+0x110], R0 ;  /* 0x00011000530075a7 */ /* 0x0004a200080011ff */
[----:B-1----:R-:W-:Y:S07]  /*69d0*/  UIMAD.WIDE.U32 UR6, UR5, UR12, URZ ;  /* 0x0000000c050672a5 */ /* 0x002fee000f8e00ff */
[----:B------:R-:W-:Y:S02]  /*69e0*/  UMOV UR4, UR7 ;  /* 0x0000000700047c82 */ /* 0x000fe40008000000 */
[----:B------:R-:W-:Y:S04]  /*69f0*/  USHF.R.U32.HI UR4, URZ, UR13, UR4 ;  /* 0x0000000dff047299 */ /* 0x000fe80008011604 */
[----:B------:R-:W-:Y:S02]  /*6a00*/  USEL UR4, UR5, UR4, !UP0 ;  /* 0x0000000405047287 */ /* 0x000fe4000c000000 */
[----:B------:R-:W-:Y:S02]  /*6a10*/  UISETP.NE.AND UP0, UPT, UR14, 0x1, UPT ;  /* 0x000000010e00788c */ /* 0x000fe4000bf05270 */
[----:B------:R-:W-:Y:S02]  /*6a20*/  UIMAD.WIDE.U32 UR6, UR4, UR15, URZ ;  /* 0x0000000f040672a5 */ /* 0x000fe4000f8e00ff */
[----:B------:R-:W-:Y:S02]  /*6a30*/  IMAD.U32 R75, RZ, RZ, UR4 ;  /* 0x00000004ff4b7e24 */ /* 0x000fe4000f8e00ff */
[----:B------:R-:W-:Y:S01]  /*6a40*/  PLOP3.LUT P2, PT, PT, PT, UP0, 0x80, 0x8 ;  /* 0x000000000008781c */ /* 0x000fe20003f4f008 */
[----:B------:R-:W-:Y:S02]  /*6a50*/  IMAD R7, RZ, RZ, -UR4 ;  /* 0x80000004ff077e24 */ /* 0x000fe4000f8e02ff */
[----:B------:R-:W-:Y:S01]  /*6a60*/  UMOV UR6, UR7 ;  /* 0x0000000700067c82 */ /* 0x000fe20008000000 */
[----:B------:R-:W-:Y:S01]  /*6a70*/  IMAD.U32 R74, RZ, RZ, UR4 ;  /* 0x00000004ff4a7e24 */ /* 0x000fe2000f8e00ff */
[----:B---3--:R-:W-:Y:S01]  /*6a80*/  USHF.R.U32.HI UR6, URZ, UR11, UR6 ;  /* 0x0000000bff067299 */ /* 0x008fe20008011606 */
[----:B------:R-:W-:Y:S05]  /*6a90*/  IMAD R76, R7, UR9, R76 ;  /* 0x00000009074c7c24 */ /* 0x000fea000f8e024c */
[----:B------:R-:W-:Y:S02]  /*6aa0*/  SEL R75, R75, UR6, !P2 ;  /* 0x000000064b4b7c07 */ /* 0x000fe4000d000000 */
[----:B------:R-:W-:Y:S03]  /*6ab0*/  ISETP.NE.U32.AND P2, PT, R4, 0x1, PT ;  /* 0x000000010400780c */ /* 0x000fe60003f45070 */
[----:B------:R-:W-:Y:S01]  /*6ac0*/  IMAD.MOV R5, RZ, RZ, -R75 ;  /* 0x000000ffff057224 */ /* 0x000fe200078e0a4b */
[----:B------:R-:W-:Y:S03]  /*6ad0*/  P2R R85, PR, RZ, 0x4 ;  /* 0x00000004ff557803 */ /* 0x000fe60000000000 */
[----:B------:R-:W-:Y:S01]  /*6ae0*/  IMAD R74, R5, UR14, R74 ;  /* 0x0000000e054a7c24 */ /* 0x000fe2000f8e024a */
[----:B----4-:R-:W-:Y:S01]  /*6af0*/  @P5 SEL R84, RZ, 0x1, !P1 ;  /* 0x00000001ff545807 */ /* 0x010fe20004800000 */
[----:B------:R-:W-:Y:S06]  /*6b00*/  @!P5 BRA `(.L_x_95) ;  /* 0x000000000090d947 */ /* 0x000fec0003800000 */
[----:B------:R-:W-:Y:S01]  /*6b10*/  HFMA2 R47, -RZ, RZ, 0, 0 ;  /* 0x00000000ff2f7431 */ /* 0x000fe200000001ff */
[----:B------:R-:W-:Y:S01]  /*6b20*/  ISETP.NE.AND P1, PT, R84, RZ, PT ;  /* 0x000000ff5400720c */ /* 0x000fe20003f25270 */
[----:B------:R-:W-:Y:S01]  /*6b30*/  IMAD.U32 R5, RZ, RZ, UR50 ;  /* 0x00000032ff057e24 */ /* 0x000fe2000f8e00ff */
[----:B------:R-:W-:Y:S11]  /*6b40*/  BSSY B0, `(.L_x_96) ;  /* 0x0000005000007945 */ /* 0x000ff60003800000 */
[----:B------:R-:W-:Y:S05]  /*6b50*/  @P1 BRA `(.L_x_97) ;  /* 0x00000000000c1947 */ /* 0x000fea0003800000 */
[----:B------:R-:W-:Y:S04]  /*6b60*/  SHF.L.U32 R2, R34, 0x1f, RZ ;  /* 0x0000001f22027819 */ /* 0x000fe800000006ff */
[----:B------:R-:W1:Y:S02]  /*6b70*/  SYNCS.PHASECHK.TRANS64.TRYWAIT P1, [R3+URZ+0xc0], R2 ;  /* 0x0000c002030075a7 */ /* 0x000e6400080211ff */
[----:B-1----:R-:W-:Y:S05]  /*6b80*/  @!P1 BRA `(.L_x_98) ;  /* 0x0000002000c49947 */ /* 0x002fea0003800000 */
.L_x_97:
[----:B------:R-:W-:Y:S05]  /*6b90*/  BSYNC B0 ;  /* 0x0000000000007941 */ /* 0x000fea0003800000 */
.L_x_96:
[----:B------:R-:W-:Y:S01]  /*6ba0*/  ISETP.NE.AND P1, PT, R85, RZ, PT ;  /* 0x000000ff5500720c */ /* 0x000fe20003f25270 */
[----:B------:R-:W-:Y:S01]  /*6bb0*/  IMAD.MOV.U32 R46, RZ, RZ, RZ ;  /* 0x000000ffff2e7224 */ /* 0x000fe200078e00ff */
[----:B------:R-:W-:Y:S02]  /*6bc0*/  CS2R R44, SRZ ;  /* 0x00000000002c7805 */ /* 0x000fe4000001ff00 */
[----:B------:R-:W-:Y:S02]  /*6bd0*/  CS2R R50, SRZ ;  /* 0x0000000000327805 */ /* 0x000fe4000001ff00 */
[----:B------:R-:W-:Y:S02]  /*6be0*/  CS2R R48, SRZ ;  /* 0x0000000000307805 */ /* 0x000fe4000001ff00 */
[----:B------:R-:W-:Y:S02]  /*6bf0*/  CS2R R42, SRZ ;  /* 0x00000000002a7805 */ /* 0x000fe4000001ff00 */
[----:B------:R-:W-:Y:S02]  /*6c00*/  CS2R R40, SRZ ;  /* 0x0000000000287805 */ /* 0x000fe4000001ff00 */
[----:B------:R-:W-:Y:S02]  /*6c10*/  CS2R R38, SRZ ;  /* 0x0000000000267805 */ /* 0x000fe4000001ff00 */
[----:B------:R-:W-:Y:S01]  /*6c20*/  CS2R R36, SRZ ;  /* 0x0000000000247805 */ /* 0x000fe2000001ff00 */
[----:B------:R-:W-:Y:S01]  /*6c30*/  @P1 IMAD R5, R5, 0x800, R60 ;  /* 0x0000080005051824 */ /* 0x000fe200078e023c */
[----:B------:R-:W-:Y:S05]  /*6c40*/  @P1 WARPSYNC.ALL ;  /* 0x0000000000001948 */ /* 0x000fea0003800000 */
[----:B------:R-:W-:Y:S01]  /*6c50*/  @P1 LEA R5, R5, UR49, 0x2 ;  /* 0x0000003105051c11 */ /* 0x000fe2000f8e10ff */
[----:B------:R-:W-:Y:S04]  /*6c60*/  UIADD3 UR4, UPT, UPT, UR50, 0x1, URZ ;  /* 0x0000000132047890 */ /* 0x000fe8000fffe0ff */
[----:B------:R3:W4:Y:S01]  /*6c70*/  @P1 LDSM.16.M88.4 R48, [R5+0x400] ;  /* 0x000400000530183b */ /* 0x0007220000000200 */
[----:B-1----:R-:W-:Y:S01]  /*6c80*/  @P1 VIADD R2, R5, 0x400 ;  /* 0x0000040005021836 */ /* 0x002fe20000000000 */
[----:B------:R-:W-:Y:S01]  /*6c90*/  UISETP.NE.AND UP0, UPT, UR4, 0x3, UPT ;  /* 0x000000030400788c */ /* 0x000fe2000bf05270 */
[C-C-:B------:R-:W-:Y:S02]  /*6ca0*/  @P1 IMAD R3, R72.reuse, 0x4, R5.reuse ;  /* 0x0000000448031824 */ /* 0x140fe400078e0205 */
[C---:B------:R-:W-:Y:S01]  /*6cb0*/  @P1 IMAD R7, R71.reuse, 0x4, R2 ;  /* 0x0000000447071824 */ /* 0x040fe200078e0202 */
[----:B------:R-:W-:Y:S01]  /*6cc0*/  USEL UR5, URZ, 0x1, UP0 ;  /* 0x00000001ff057887 */ /* 0x000fe20008000000 */
[----:B------:R-:W-:Y:S01]  /*6cd0*/  @P1 IMAD R2, R71, 0x4, R5 ;  /* 0x0000000447021824 */ /* 0x000fe200078e0205 */
[----:B------:R3:W1:Y:S01]  /*6ce0*/  @P1 LDSM.16.M88.4 R44, [R3+0x400] ;  /* 0x00040000032c183b */ /* 0x0006620000000200 */
[----:B------:R-:W-:Y:S01]  /*6cf0*/  @P1 IMAD R4, R72, 0x4, R7 ;  /* 0x0000000448041824 */ /* 0x000fe200078e0207 */
[----:B------:R-:W-:Y:S02]  /*6d00*/  USEL UR4, UR4, URZ, UP0 ;  /* 0x000000ff04047287 */ /* 0x000fe40008000000 */
[----:B------:R3:W1:Y:S01]  /*6d10*/  @P1 LDSM.16.M88.4 R40, [R2+0x400] ;  /* 0x000400000228183b */ /* 0x0006620000000200 */
[----:B------:R-:W-:Y:S03]  /*6d20*/  LOP3.LUT R34, R34, UR5, RZ, 0x3c, !PT ;  /* 0x0000000522227c12 */ /* 0x000fe6000f8e3cff */
[----:B------:R3:W1:Y:S01]  /*6d30*/  @P1 LDSM.16.M88.4 R36, [R4] ;  /* 0x000000000424183b */ /* 0x0006620000000200 */
[----:B------:R-:W-:Y:S03]  /*6d40*/  IMAD.U32 R35, RZ, RZ, UR4 ;  /* 0x00000004ff237e24 */ /* 0x000fe6000f8e00ff */
.L_x_95:
[----:B------:R-:W-:Y:S05]  /*6d50*/  BSYNC B1 ;  /* 0x0000000000017941 */ /* 0x000fea0003800000 */
.L_x_94:
[----:B---3--:R-:W-:Y:S04]  /*6d60*/  SHF.R.U32.HI R2, RZ, 0x15, R25 ;  /* 0x00000015ff027819 */ /* 0x008fe80000011619 */
[----:B------:R-:W-:Y:S01]  /*6d70*/  LOP3.LUT P1, RZ, R2, 0x3, R63, 0x48, !PT ;  /* 0x0000000302ff7812 */ /* 0x000fe2000782483f */
[----:B------:R-:W-:Y:S01]  /*6d80*/  @!UPT UIADD3 URZ, UPT, UPT, URZ, URZ, URZ ;  /* 0x000000fffffff290 */ /* 0x000fe2000fffe0ff */
[----:B--2---:R-:W-:Y:S11]  /*6d90*/  @P0 BRA `(.L_x_99) ;  /* 0x0000000000080947 */ /* 0x004ff60003800000 */
[----:B------:R-:W2:Y:S02]  /*6da0*/  SYNCS.PHASECHK.TRANS64.TRYWAIT P0, [R83+URZ+0x110], R0 ;  /* 0x00011000530075a7 */ /* 0x000ea400080011ff */
[----:B--2---:R-:W-:Y:S05]  /*6db0*/  @!P0 BRA `(.L_x_100) ;  /* 0x00000020004c8947 */ /* 0x004fea0003800000 */
.L_x_99:
[----:B------:R-:W-:Y:S05]  /*6dc0*/  @!P1 BRA `(.L_x_101) ;  /* 0x0000000000409947 */ /* 0x000fea0003800000 */
[----:B------:R-:W3:Y:S01]  /*6dd0*/  LDCU.64 UR8, c[0x4][0x70] ;  /* 0x01000e00ff0877ac */ /* 0x000ee20008000a00 */
[----:B------:R-:W-:Y:S01]  /*6de0*/  MOV R3, 0x0 ;  /* 0x0000000000037802 */ /* 0x000fe20000000f00 */
[----:B------:R-:W-:Y:S02]  /*6df0*/  HFMA2 R12, -RZ, RZ, 0, 5.9604644775390625e-08 ;  /* 0x00000001ff0c7431 */ /* 0x000fe400000001ff */
[----:B------:R-:W-:Y:S02]  /*6e00*/  IMAD.MOV.U32 R8, RZ, RZ, 0x192 ;  /* 0x00000192ff087424 */ /* 0x000fe400078e00ff */
[----:B------:R-:W-:Y:S01]  /*6e10*/  IMAD.MOV.U32 R13, RZ, RZ, RZ ;  /* 0x000000ffff0d7224 */ /* 0x000fe200078e00ff */
[----:B------:R-:W5:Y:S01]  /*6e20*/  LDCU.64 UR6, c[0x4][0x78] ;  /* 0x01000f00ff0677ac */ /* 0x000f620008000a00 */
[----:B------:R-:W1:Y:S01]  /*6e30*/  LDC.64 R2, c[0x4][R3] ;  /* 0x0100000003027b82 */ /* 0x000e620000000a00 */
[----:B------:R-:W2:Y:S01]  /*6e40*/  LDCU.64 UR4, c[0x4][0x10] ;  /* 0x01000200ff0477ac */ /* 0x000ea20008000a00 */
[----:B---3--:R-:W-:Y:S01]  /*6e50*/  MOV R5, UR9 ;  /* 0x0000000900057c02 */ /* 0x008fe20008000f00 */
[----:B------:R-:W-:Y:S01]  /*6e60*/  IMAD.U32 R4, RZ, RZ, UR8 ;  /* 0x00000008ff047e24 */ /* 0x000fe2000f8e00ff */
[----:B-----5:R-:W-:Y:S01]  /*6e70*/  MOV R7, UR7 ;  /* 0x0000000700077c02 */ /* 0x020fe20008000f00 */
[----:B------:R-:W-:Y:S01]  /*6e80*/  IMAD.U32 R6, RZ, RZ, UR6 ;  /* 0x00000006ff067e24 */ /* 0x000fe2000f8e00ff */
[----:B--2---:R-:W-:Y:S01]  /*6e90*/  MOV R11, UR5 ;  /* 0x00000005000b7c02 */ /* 0x004fe20008000f00 */
[----:B------:R-:W-:Y:S02]  /*6ea0*/  IMAD.U32 R10, RZ, RZ, UR4 ;  /* 0x00000004ff0a7e24 */ /* 0x000fe4000f8e00ff */
[----:B------:R-:W-:Y:S07]  /*6eb0*/  LEPC R20, `(.L_x_101) ;  /* 0x000000001014794e */ /* 0x000fee0000000000 */
[----:B-1--4-:R-:W-:Y:S05]  /*6ec0*/  CALL.ABS.NOINC R2 ;  /* 0x0000000002007343 */ /* 0x012fea0003c00000 */
.L_x_101:
[----:B----4-:R-:W-:Y:S01]  /*6ed0*/  LOP3.LUT R20, R48, 0xffffe000, RZ, 0xc0, !PT ;  /* 0xffffe00030147812 */ /* 0x010fe200078ec0ff */
[----:B------:R-:W-:Y:S05]  /*6ee0*/  WARPSYNC.ALL ;  /* 0x0000000000007948 */ /* 0x000fea0003800000 */
[----:B------:R-:W-:Y:S01]  /*6ef0*/  R2UR UR4, R25 ;  /* 0x00000000190472ca */ /* 0x000fe200000e0000 */
[----:B------:R-:W-:Y:S01]  /*6f00*/  IMAD.SHL.U32 R82, R71, 0x4, RZ ;  /* 0x0000000447527824 */ /* 0x000fe200078e00ff */
[----:B------:R-:W-:Y:S01]  /*6f10*/  LOP3.LUT R21, R49, 0xffffe000, RZ, 0xc0, !PT ;  /* 0xffffe00031157812 */ /* 0x000fe200078ec0ff */
[----:B------:R-:W-:Y:S01]  /*6f20*/  IMAD.U32 R81, RZ, RZ, UR50 ;  /* 0x00000032ff517e24 */ /* 0x000fe2000f8e00ff */
[----:B------:R-:W-:Y:S01]  /*6f30*/  LOP3.LUT R26, R50, 0xffffe000, RZ, 0xc0, !PT ;  /* 0xffffe000321a7812 */ /* 0x000fe200078ec0ff */
[----:B------:R-:W-:Y:S01]  /*6f40*/  BSSY.RECONVERGENT B0, `(.L_x_102) ;  /* 0x000005d000007945 */ /* 0x000fe20003800200 */
[----:B------:R-:W-:Y:S01]  /*6f50*/  LOP3.LUT R32, R51, 0xffffe000, RZ, 0xc0, !PT ;  /* 0xffffe00033207812 */ /* 0x000fe200078ec0ff */
[----:B------:R-:W-:Y:S01]  /*6f60*/  IMAD R81, R81, 0x800, R60 ;  /* 0x0000080051517824 */ /* 0x000fe200078e023c */
[----:B-1----:R-:W-:Y:S02]  /*6f70*/  LOP3.LUT R33, R40, 0xffffe000, RZ, 0xc0, !PT ;  /* 0xffffe00028217812 */ /* 0x002fe400078ec0ff */
[----:B------:R-:W-:Y:S02]  /*6f80*/  ISETP.NE.AND P0, PT, R61, RZ, PT ;  /* 0x000000ff3d00720c */ /* 0x000fe40003f05270 */
[----:B------:R-:W-:Y:S01]  /*6f90*/  LEA R87, R81, UR49, 0x2 ;  /* 0x0000003151577c11 */ /* 0x000fe2000f8e10ff */
[----:B------:R-:W2:Y:S01]  /*6fa0*/  LDTM.16dp128bit.x8 R4, tmem[UR4] ;  /* 0x00000004000479ee */ /* 0x000ea20008180000 */
[----:B------:R-:W-:Y:S02]  /*6fb0*/  IMAD.SHL.U32 R81, R72, 0x4, RZ ;  /* 0x0000000448517824 */ /* 0x000fe400078e00ff */
[--C-:B------:R-:W-:Y:S03]  /*6fc0*/  IADD3 R86, PT, PT, R82, 0x400, R87.reuse ;  /* 0x0000040052567810 */ /* 0x100fe60007ffe057 */
[C---:B------:R-:W-:Y:S02]  /*6fd0*/  IADD3 R89, PT, PT, R81.reuse, 0x400, R87 ;  /* 0x0000040051597810 */ /* 0x040fe40007ffe057 */
[----:B------:R-:W-:Y:S02]  /*6fe0*/  IMAD.IADD R88, R81, 0x1, R86 ;  /* 0x0000000151587824 */ /* 0x000fe400078e0256 */
[C---:B--2---:R-:W-:Y:S01]  /*6ff0*/  FMUL R0, R24.reuse, R4 ;  /* 0x0000000418007220 */ /* 0x044fe20000400000 */
[C---:B------:R-:W-:Y:S01]  /*7000*/  FMUL R2, R24.reuse, R5 ;  /* 0x0000000518027220 */ /* 0x040fe20000400000 */
[C---:B------:R-:W-:Y:S01]  /*7010*/  FMUL R3, R24.reuse, R6 ;  /* 0x0000000618037220 */ /* 0x040fe20000400000 */
[----:B------:R-:W-:Y:S01]  /*7020*/  FMUL R7, R24, R7 ;  /* 0x0000000718077220 */ /* 0x000fe20000400000 */
[C---:B------:R-:W-:Y:S01]  /*7030*/  FFMA R28, R27.reuse, R20, R0 ;  /* 0x000000141b1c7223 */ /* 0x040fe20000000000 */
[----:B------:R-:W-:Y:S01]  /*7040*/  LOP3.LUT R20, R44, 0xffffe000, RZ, 0xc0, !PT ;  /* 0xffffe0002c147812 */ /* 0x000fe200078ec0ff */
[C---:B------:R-:W-:Y:S01]  /*7050*/  FFMA R29, R27.reuse, R21, R2 ;  /* 0x000000151b1d7223 */ /* 0x040fe20000000002 */
[----:B------:R-:W-:Y:S01]  /*7060*/  LOP3.LUT R21, R46, 0xffffe000, RZ, 0xc0, !PT ;  /* 0xffffe0002e157812 */ /* 0x000fe200078ec0ff */
[----:B------:R-:W-:Y:S01]  /*7070*/  FFMA R30, R27, R26, R3 ;  /* 0x0000001a1b1e7223 */ /* 0x000fe20000000003 */
[----:B------:R-:W-:Y:S01]  /*7080*/  LOP3.LUT R26, R45, 0xffffe000, RZ, 0xc0, !PT ;  /* 0xffffe0002d1a7812 */ /* 0x000fe200078ec0ff */
[C---:B------:R-:W-:Y:S01]  /*7090*/  FMUL R4, R24.reuse, R8 ;  /* 0x0000000818047220 */ /* 0x040fe20000400000 */
[----:B------:R-:W-:Y:S01]  /*70a0*/  F2FP.TF32.F32.PACK_B R28, R28 ;  /* 0x0000001cff1c723e */ /* 0x000fe200024050ff */
[C---:B------:R-:W-:Y:S01]  /*70b0*/  FMUL R5, R24.reuse, R9 ;  /* 0x0000000918057220 */ /* 0x040fe20000400000 */
[----:B------:R-:W-:Y:S01]  /*70c0*/  F2FP.TF32.F32.PACK_B R29, R29 ;  /* 0x0000001dff1d723e */ /* 0x000fe200024050ff */
[C---:B------:R-:W-:Y:S01]  /*70d0*/  FMUL R6, R24.reuse, R10 ;  /* 0x0000000a18067220 */ /* 0x040fe20000400000 */
[----:B------:R-:W-:Y:S01]  /*70e0*/  F2FP.TF32.F32.PACK_B R30, R30 ;  /* 0x0000001eff1e723e */ /* 0x000fe200024050ff */
[----:B------:R-:W-:Y:S01]  /*70f0*/  FFMA R31, R27, R32, R7 ;  /* 0x000000201b1f7223 */ /* 0x000fe20000000007 */
[----:B------:R-:W-:Y:S01]  /*7100*/  LOP3.LUT R32, R47, 0xffffe000, RZ, 0xc0, !PT ;  /* 0xffffe0002f207812 */ /* 0x000fe200078ec0ff */
[----:B------:R-:W-:Y:S01]  /*7110*/  FFMA R4, R27, R20, R4 ;  /* 0x000000141b047223 */ /* 0x000fe20000000004 */
[----:B------:R-:W-:Y:S01]  /*7120*/  LOP3.LUT R20, R41, 0xffffe000, RZ, 0xc0, !PT ;  /* 0xffffe00029147812 */ /* 0x000fe200078ec0ff */
[----:B------:R-:W-:Y:S01]  /*7130*/  FFMA R5, R27, R26, R5 ;  /* 0x0000001a1b057223 */ /* 0x000fe20000000005 */
[----:B------:R-:W-:Y:S01]  /*7140*/  LOP3.LUT R26, R43, 0xffffe000, RZ, 0xc0, !PT ;  /* 0xffffe0002b1a7812 */ /* 0x000fe200078ec0ff */
[----:B------:R-:W-:Y:S01]  /*7150*/  FMUL R11, R24, R11 ;  /* 0x0000000b180b7220 */ /* 0x000fe20000400000 */
[----:B------:R-:W-:Y:S01]  /*7160*/  F2FP.TF32.F32.PACK_B R31, R31 ;  /* 0x0000001fff1f723e */ /* 0x000fe200024050ff */
[C---:B------:R-:W-:Y:S01]  /*7170*/  FFMA R6, R27.reuse, R21, R6 ;  /* 0x000000151b067223 */ /* 0x040fe20000000006 */
[----:B------:R-:W-:Y:S01]  /*7180*/  LOP3.LUT R21, R42, 0xffffe000, RZ, 0xc0, !PT ;  /* 0xffffe0002a157812 */ /* 0x000fe200078ec0ff */
[C---:B------:R-:W-:Y:S01]  /*7190*/  FMUL R8, R24.reuse, R12 ;  /* 0x0000000c18087220 */ /* 0x040fe20000400000 */
[----:B------:R-:W-:Y:S01]  /*71a0*/  F2FP.TF32.F32.PACK_B R4, R4 ;  /* 0x00000004ff04723e */ /* 0x000fe200024050ff */
[C---:B------:R-:W-:Y:S01]  /*71b0*/  FMUL R9, R24.reuse, R13 ;  /* 0x0000000d18097220 */ /* 0x040fe20000400000 */
[----:B------:R-:W-:Y:S01]  /*71c0*/  F2FP.TF32.F32.PACK_B R5, R5 ;  /* 0x00000005ff05723e */ /* 0x000fe200024050ff */
[----:B------:R1:W-:Y:S01]  /*71d0*/  STSM.16.M88.4 [R87+0x400], R28 ;  /* 0x0004001c57007844 */ /* 0x0003e20000000200 */
[----:B------:R-:W-:Y:S01]  /*71e0*/  F2FP.TF32.F32.PACK_B R6, R6 ;  /* 0x00000006ff06723e */ /* 0x000fe200024050ff */
[C---:B------:R-:W-:Y:S01]  /*71f0*/  FMUL R10, R24.reuse, R14 ;  /* 0x0000000e180a7220 */ /* 0x040fe20000400000 */
[C---:B------:R-:W-:Y:S01]  /*7200*/  FFMA R7, R27.reuse, R32, R11 ;  /* 0x000000201b077223 */ /* 0x040fe2000000000b */
[----:B------:R-:W-:Y:S01]  /*7210*/  FMUL R15, R24, R15 ;  /* 0x0000000f180f7220 */ /* 0x000fe20000400000 */
[C---:B------:R-:W-:Y:S01]  /*7220*/  FFMA R8, R27.reuse, R33, R8 ;  /* 0x000000211b087223 */ /* 0x040fe20000000008 */
[----:B------:R-:W-:Y:S01]  /*7230*/  LOP3.LUT R33, R36, 0xffffe000, RZ, 0xc0, !PT ;  /* 0xffffe00024217812 */ /* 0x000fe200078ec0ff */
[C---:B------:R-:W-:Y:S01]  /*7240*/  FFMA R9, R27.reuse, R20, R9 ;  /* 0x000000141b097223 */ /* 0x040fe20000000009 */
[----:B------:R-:W-:Y:S01]  /*7250*/  FFMA R10, R27, R21, R10 ;  /* 0x000000151b0a7223 */ /* 0x000fe2000000000a */
[C---:B------:R-:W-:Y:S01]  /*7260*/  FMUL R12, R24.reuse, R16 ;  /* 0x00000010180c7220 */ /* 0x040fe20000400000 */
[----:B------:R-:W-:Y:S01]  /*7270*/  LOP3.LUT R20, R37, 0xffffe000, RZ, 0xc0, !PT ;  /* 0xffffe00025147812 */ /* 0x000fe200078ec0ff */
[----:B------:R-:W-:Y:S01]  /*7280*/  FFMA R11, R27, R26, R15 ;  /* 0x0000001a1b0b7223 */ /* 0x000fe2000000000f */
[----:B------:R-:W-:Y:S01]  /*7290*/  FMUL R13, R24, R17 ;  /* 0x00000011180d7220 */ /* 0x000fe20000400000 */
[----:B------:R-:W-:Y:S01]  /*72a0*/  LOP3.LUT R21, R38, 0xffffe000, RZ, 0xc0, !PT ;  /* 0xffffe00026157812 */ /* 0x000fe200078ec0ff */
[C---:B------:R-:W-:Y:S01]  /*72b0*/  FMUL R14, R24.reuse, R18 ;  /* 0x00000012180e7220 */ /* 0x040fe20000400000 */
[----:B------:R-:W-:Y:S01]  /*72c0*/  LOP3.LUT R26, R39, 0xffffe000, RZ, 0xc0, !PT ;  /* 0xffffe000271a7812 */ /* 0x000fe200078ec0ff */
[----:B------:R-:W-:Y:S01]  /*72d0*/  FMUL R19, R24, R19 ;  /* 0x0000001318137220 */ /* 0x000fe20000400000 */
[----:B------:R-:W-:Y:S01]  /*72e0*/  F2FP.TF32.F32.PACK_B R7, R7 ;  /* 0x00000007ff07723e */ /* 0x000fe200024050ff */
[C---:B------:R-:W-:Y:S01]  /*72f0*/  FFMA R12, R27.reuse, R33, R12 ;  /* 0x000000211b0c7223 */ /* 0x040fe2000000000c */
[C---:B------:R-:W-:Y:S01]  /*7300*/  FFMA R13, R27.reuse, R20, R13 ;  /* 0x000000141b0d7223 */ /* 0x040fe2000000000d */
[C---:B------:R-:W-:Y:S01]  /*7310*/  FFMA R14, R27.reuse, R21, R14 ;  /* 0x000000151b0e7223 */ /* 0x040fe2000000000e */
[----:B------:R-:W-:Y:S01]  /*7320*/  FFMA R15, R27, R26, R19 ;  /* 0x0000001a1b0f7223 */ /* 0x000fe20000000013 */
[----:B------:R1:W-:Y:S01]  /*7330*/  STSM.16.M88.4 [R89], R4 ;  /* 0x0000000459007844 */ /* 0x0003e20000000200 */
[----:B------:R-:W-:Y:S02]  /*7340*/  F2FP.TF32.F32.PACK_B R8, R8 ;  /* 0x00000008ff08723e */ /* 0x000fe400024050ff */
[----:B------:R-:W-:Y:S02]  /*7350*/  F2FP.TF32.F32.PACK_B R9, R9 ;  /* 0x00000009ff09723e */ /* 0x000fe400024050ff */
[----:B------:R-:W-:Y:S02]  /*7360*/  F2FP.TF32.F32.PACK_B R10, R10 ;  /* 0x0000000aff0a723e */ /* 0x000fe400024050ff */
[----:B------:R-:W-:Y:S02]  /*7370*/  F2FP.TF32.F32.PACK_B R11, R11 ;  /* 0x0000000bff0b723e */ /* 0x000fe400024050ff */
[----:B------:R-:W-:Y:S02]  /*7380*/  F2FP.TF32.F32.PACK_B R12, R12 ;  /* 0x0000000cff0c723e */ /* 0x000fe400024050ff */
[----:B------:R-:W-:Y:S01]  /*7390*/  F2FP.TF32.F32.PACK_B R13, R13 ;  /* 0x0000000dff0d723e */ /* 0x000fe200024050ff */
[----:B------:R1:W-:Y:S01]  /*73a0*/  STSM.16.M88.4 [R86], R8 ;  /* 0x0000000856007844 */ /* 0x0003e20000000200 */
[----:B------:R-:W-:Y:S02]  /*73b0*/  F2FP.TF32.F32.PACK_B R14, R14 ;  /* 0x0000000eff0e723e */ /* 0x000fe400024050ff */
[----:B------:R-:W-:Y:S05]  /*73c0*/  F2FP.TF32.F32.PACK_B R15, R15 ;  /* 0x0000000fff0f723e */ /* 0x000fea00024050ff */
[----:B------:R1:W-:Y:S01]  /*73d0*/  STSM.16.M88.4 [R88], R12 ;  /* 0x0000000c58007844 */ /* 0x0003e20000000200 */
[----:B------:R-:W-:Y:S01]  /*73e0*/  @!PT LDS RZ, [RZ] ;  /* 0x00000000fffff984 */ /* 0x000fe20000000800 */
[----:B------:R-:W-:Y:S01]  /*73f0*/  @!PT LDS RZ, [RZ] ;  /* 0x00000000fffff984 */ /* 0x000fe20000000800 */
[----:B------:R-:W-:Y:S01]  /*7400*/  @!PT LDS RZ, [RZ] ;  /* 0x00000000fffff984 */ /* 0x000fe20000000800 */
[----:B------:R-:W-:Y:S01]  /*7410*/  @!PT LDS RZ, [RZ] ;  /* 0x00000000fffff984 */ /* 0x000fe20000000800 */
[----:B------:R2:W-:Y:S07]  /*7420*/  MEMBAR.ALL.CTA ;  /* 0x0000000000007992 */ /* 0x0005ee0000008000 */
[----:B--2---:R-:W2:Y:S02]  /*7430*/  FENCE.VIEW.ASYNC.S ;  /* 0x00000000000073c6 */ /* 0x004ea40000000000 */
[----:B--2---:R-:W-:Y:S06]  /*7440*/  BAR.SYNC.DEFER_BLOCKING 0x1, 0x80 ;  /* 0x0042000000007b1d */ /* 0x004fec0000010000 */
[----:B------:R-:W-:Y:S05]  /*7450*/  @P0 BRA `(.L_x_103) ;  /* 0x00000000002c0947 */ /* 0x000fea0003800000 */
[----:B------:R-:W2:Y:S01]  /*7460*/  LDCU.64 UR6, c[0x0][0x348] ;  /* 0x00006900ff0677ac */ /* 0x000ea20008000a00 */
[----:B------:R-:W-:Y:S02]  /*7470*/  R2UR UR42, R77 ;  /* 0x000000004d2a72ca */ /* 0x000fe400000e0000 */
[----:B------:R-:W-:Y:S01]  /*7480*/  R2UR UR43, R76 ;  /* 0x000000004c2b72ca */ /* 0x000fe200000e0000 */
[----:B------:R-:W-:Y:S01]  /*7490*/  ULEA UR5, UR50, UR49, 0xd ;  /* 0x0000003132057291 */ /* 0x000fe2000f8e68ff */
[----:B------:R-:W-:Y:S02]  /*74a0*/  R2UR UR44, R74 ;  /* 0x000000004a2c72ca */ /* 0x000fe400000e0000 */
[----:B------:R-:W-:Y:S01]  /*74b0*/  R2UR UR45, R75 ;  /* 0x000000004b2d72ca */ /* 0x000fe200000e0000 */
[----:B------:R-:W-:Y:S02]  /*74c0*/  UIADD3 UR40, UPT, UPT, UR5, 0x400, URZ ;  /* 0x0000040005287890 */ /* 0x000fe4000fffe0ff */
[----:B--2---:R-:W-:Y:S04]  /*74d0*/  UIADD3 UR4, UP0, UPT, UR6, 0x780, URZ ;  /* 0x0000078006047890 */ /* 0x004fe8000ff1e0ff */
[----:B------:R-:W-:Y:S09]  /*74e0*/  UIADD3.X UR5, UPT, UPT, URZ, UR7, URZ, UP0, !UPT ;  /* 0x00000007ff057290 */ /* 0x000ff200087fe4ff */
[----:B------:R2:W-:Y:S02]  /*74f0*/  UTMASTG.5D.IM2COL [UR40], [UR4] ;  /* 0x00000028040073b5 */ /* 0x0005e40008060000 */
[----:B--2---:R0:W-:Y:S02]  /*7500*/  UTMACMDFLUSH ;  /* 0x00000000000079b7 */ /* 0x0041e40000000000 */
.L_x_103:
[----:B------:R-:W-:Y:S05]  /*7510*/  BSYNC.RECONVERGENT B0 ;  /* 0x0000000000007941 */ /* 0x000fea0003800200 */
.L_x_102:
[----:B------:R-:W-:Y:S01]  /*7520*/  UIADD3 UR42, UPT, UPT, UR50, 0x1, URZ ;  /* 0x00000001322a7890 */ /* 0x000fe2000fffe0ff */
[----:B------:R-:W-:Y:S03]  /*7530*/  BSSY.RECONVERGENT B0, `(.L_x_104) ;  /* 0x0000005000007945 */ /* 0x000fe60003800200 */
[----:B------:R-:W-:Y:S04]  /*7540*/  UISETP.NE.AND UP0, UPT, UR42, 0x3, UPT ;  /* 0x000000032a00788c */ /* 0x000fe8000bf05270 */
[----:B------:R-:W-:Y:S01]  /*7550*/  USEL UR40, UR42, URZ, UP0 ;  /* 0x000000ff2a287287 */ /* 0x000fe20008000000 */
[----:B------:R-:W-:Y:S11]  /*7560*/  @P0 BRA `(.L_x_105) ;  /* 0x0000000000040947 */ /* 0x000ff60003800000 */
[----:B------:R-:W-:Y:S04]  /*7570*/  DEPBAR.LE SB0, 0x1 ;  /* 0x000080400000791a */ /* 0x000fe80000000000 */
.L_x_105:
[----:B------:R-:W-:Y:S05]  /*7580*/  BSYNC.RECONVERGENT B0 ;  /* 0x0000000000007941 */ /* 0x000fea0003800200 */
.L_x_104:
[----:B------:R-:W-:Y:S01]  /*7590*/  BAR.SYNC.DEFER_BLOCKING 0x1, 0x80 ;  /* 0x0042000000007b1d */ /* 0x000fe20000010000 */
[----:B------:R-:W-:Y:S01]  /*75a0*/  ISETP.NE.AND P1, PT, R80, RZ, PT ;  /* 0x000000ff5000720c */ /* 0x000fe20003f25270 */
[----:B------:R-:W-:Y:S01]  /*75b0*/  UISETP.NE.AND UP0, UPT, UR53, URZ, UPT ;  /* 0x000000ff3500728c */ /* 0x000fe2000bf05270 */
[----:B------:R-:W-:Y:S11]  /*75c0*/  LEA R3, R35, UR49, 0x3 ;  /* 0x0000003123037c11 */ /* 0x000ff6000f8e18ff */
[----:B-1----:R-:W-:Y:S01]  /*75d0*/  @P1 SHF.L.U32 R4, R34, 0x1f, RZ ;  /* 0x0000001f22041819 */ /* 0x002fe200000006ff */
[----:B------:R-:W-:Y:S06]  /*75e0*/  BRA.U !UP0, `(.L_x_106) ;  /* 0x0000000108247547 */ /* 0x000fec000b800000 */
[----:B------:R-:W1:Y:S01]  /*75f0*/  S2R R0, SR_CgaCtaId ;  /* 0x0000000000007919 */ /* 0x000e620000008800 */
[----:B------:R-:W-:Y:S01]  /*7600*/  IMAD.U32 R2, RZ, RZ, UR52 ;  /* 0x00000034ff027e24 */ /* 0x000fe2000f8e00ff */
[----:B------:R-:W-:Y:S04]  /*7610*/  UIADD3 UR4, UPT, UPT, UR52, 0x1, URZ ;  /* 0x0000000134047890 */ /* 0x000fe8000fffe0ff */
[----:B------:R-:W-:Y:S01]  /*7620*/  @P1 LEA R2, R2, UR49, 0x3 ;  /* 0x0000003102021c11 */ /* 0x000fe2000f8e18ff */
[----:B------:R-:W-:Y:S04]  /*7630*/  UISETP.NE.AND UP0, UPT, UR4, 0x3, UPT ;  /* 0x000000030400788c */ /* 0x000fe8000bf05270 */
[----:B------:R-:W-:Y:S01]  /*7640*/  @P1 VIADD R5, R2, 0xd8 ;  /* 0x000000d802051836 */ /* 0x000fe20000000000 */
[----:B------:R-:W-:Y:S04]  /*7650*/  USEL UR52, UR4, URZ, UP0 ;  /* 0x000000ff04347287 */ /* 0x000fe80008000000 */
[----:B-1----:R-:W-:Y:S04]  /*7660*/  @P1 PRMT R0, R0, 0x654, R5 ;  /* 0x0000065400001816 */ /* 0x002fe80000000005 */
[----:B------:R1:W-:Y:S04]  /*7670*/  @P1 SYNCS.ARRIVE.TRANS64.RED.A1T0 RZ, [R0+URZ], RZ ;  /* 0x000000ff00ff19a7 */ /* 0x0003e800081004ff */
.L_x_106:
[----:B------:R-:W2:Y:S01]  /*7680*/  @P1 SYNCS.PHASECHK.TRANS64.TRYWAIT P0, [R3+URZ+0xc0], R4 ;  /* 0x0000c004030015a7 */ /* 0x000ea200080011ff */
[----:B------:R-:W-:Y:S01]  /*7690*/  BSSY B1, `(.L_x_107) ;  /* 0x0000017000017945 */ /* 0x000fe20003800000 */
[----:B--2---:R-:W-:Y:S03]  /*76a0*/  @P1 SEL R84, RZ, 0x1, !P0 ;  /* 0x00000001ff541807 */ /* 0x004fe60004000000 */
[----:B------:R-:W-:Y:S05]  /*76b0*/  @!P1 BRA `(.L_x_108) ;  /* 0x0000000000509947 */ /* 0x000fea0003800000 */
[----:B------:R-:W-:Y:S01]  /*76c0*/  ISETP.NE.AND P1, PT, R85, RZ, PT ;  /* 0x000000ff5500720c */ /* 0x000fe20003f25270 */
[----:B------:R-:W-:Y:S01]  /*76d0*/  BSSY B0, `(.L_x_109) ;  /* 0x000000a000007945 */ /* 0x000fe20003800000 */
[----:B------:R-:W-:Y:S11]  /*76e0*/  ISETP.NE.AND P0, PT, R84, RZ, PT ;  /* 0x000000ff5400720c */ /* 0x000ff60003f05270 */
[----:B------:R-:W-:Y:S05]  /*76f0*/  @P1 IMAD R4, R35, 0x800, R60 ;  /* 0x0000080023041824 */ /* 0x000fea00078e023c */
[----:B------:R-:W-:Y:S05]  /*7700*/  @P1 LEA R4, R4, UR49, 0x2 ;  /* 0x0000003104041c11 */ /* 0x000fea000f8e10ff */
[--C-:B-1----:R-:W-:Y:S02]  /*7710*/  @P1 IMAD.IADD R0, R82, 0x1, R4.reuse ;  /* 0x0000000152001824 */ /* 0x102fe400078e0204 */
[----:B------:R-:W-:Y:S01]  /*7720*/  @P1 IMAD.IADD R2, R81, 0x1, R4 ;  /* 0x0000000151021824 */ /* 0x000fe200078e0204 */
[----:B------:R-:W-:Y:S06]  /*7730*/  @P0 BRA `(.L_x_110) ;  /* 0x00000000000c0947 */ /* 0x000fec0003800000 */
[----:B------:R-:W-:Y:S04]  /*7740*/  SHF.L.U32 R34, R34, 0x1f, RZ ;  /* 0x0000001f22227819 */ /* 0x000fe800000006ff */
[----:B------:R-:W1:Y:S02]  /*7750*/  SYNCS.PHASECHK.TRANS64.TRYWAIT P0, [R3+URZ+0xc0], R34 ;  /* 0x0000c022030075a7 */ /* 0x000e6400080011ff */
[----:B-1----:R-:W-:Y:S05]  /*7760*/  @!P0 BRA `(.L_x_111) ;  /* 0x0000001400f48947 */ /* 0x002fea0003800000 */
.L_x_110:
[----:B------:R-:W-:Y:S05]  /*7770*/  BSYNC B0 ;  /* 0x0000000000007941 */ /* 0x000fea0003800000 */
.L_x_109:
[----:B------:R-:W-:Y:S11]  /*7780*/  ISETP.NE.AND P0, PT, R85, RZ, PT ;  /* 0x000000ff5500720c */ /* 0x000ff60003f05270 */
[----:B------:R-:W-:Y:S02]  /*7790*/  @!UPT UIADD3 URZ, UPT, UPT, URZ, URZ, URZ ;  /* 0x000000fffffff290 */ /* 0x000fe4000fffe0ff */
[----:B-1----:R-:W-:Y:S01]  /*77a0*/  @P0 IADD3 R3, PT, PT, R81, R0, RZ ;  /* 0x0000000051030210 */ /* 0x002fe20007ffe0ff */
[----:B------:R-:W-:Y:S05]  /*77b0*/  @P0 WARPSYNC.ALL ;  /* 0x0000000000000948 */ /* 0x000fea0003800000 */
[----:B------:R2:W3:Y:S04]  /*77c0*/  @P0 LDSM.16.M88.4 R48, [R4+0x400] ;  /* 0x000400000430083b */ /* 0x0004e80000000200 */
[----:B------:R2:W4:Y:S04]  /*77d0*/  @P0 LDSM.16.M88.4 R44, [R2+0x400] ;  /* 0x00040000022c083b */ /* 0x0005280000000200 */
[----:B------:R2:W1:Y:S04]  /*77e0*/  @P0 LDSM.16.M88.4 R40, [R0+0x400] ;  /* 0x000400000028083b */ /* 0x0004680000000200 */
[----:B------:R2:W1:Y:S02]  /*77f0*/  @P0 LDSM.16.M88.4 R36, [R3+0x400] ;  /* 0x000400000324083b */ /* 0x0004640000000200 */
.L_x_108:
[----:B------:R-:W-:Y:S05]  /*7800*/  BSYNC B1 ;  /* 0x0000000000017941 */ /* 0x000fea0003800000 */
.L_x_107:
[----:B-12---:R-:W-:Y:S05]  /*7810*/  VIADD R0, R25, 0x20 ;  /* 0x0000002019007836 */ /* 0x006fea0000000000 */
[----:B------:R-:W-:Y:S04]  /*7820*/  SHF.R.U32.HI R0, RZ, 0x15, R0 ;  /* 0x00000015ff007819 */ /* 0x000fe80000011600 */
[----:B------:R-:W-:Y:S11]  /*7830*/  LOP3.LUT P0, RZ, R0, 0x3, R63, 0x48, !PT ;  /* 0x0000000300ff7812 */ /* 0x000ff6000780483f */
[----:B------:R-:W-:Y:S02]  /*7840*/  @!UPT UIADD3 URZ, UPT, UPT, URZ, URZ, URZ ;  /* 0x000000fffffff290 */ /* 0x000fe4000fffe0ff */
[----:B------:R-:W-:Y:S05]  /*7850*/  @!P0 BRA `(.L_x_112) ;  /* 0x0000000000408947 */ /* 0x000fea0003800000 */
[----:B------:R-:W1:Y:S01]  /*7860*/  LDCU.64 UR8, c[0x4][0x70] ;  /* 0x01000e00ff0877ac */ /* 0x000e620008000a00 */
[----:B------:R-:W-:Y:S01]  /*7870*/  MOV R3, 0x0 ;  /* 0x0000000000037802 */ /* 0x000fe20000000f00 */
[----:B------:R-:W-:Y:S02]  /*7880*/  HFMA2 R12, -RZ, RZ, 0, 5.9604644775390625e-08 ;  /* 0x00000001ff0c7431 */ /* 0x000fe400000001ff */
[----:B------:R-:W-:Y:S02]  /*7890*/  IMAD.MOV.U32 R8, RZ, RZ, 0x192 ;  /* 0x00000192ff087424 */ /* 0x000fe400078e00ff */
[----:B------:R-:W-:Y:S01]  /*78a0*/  IMAD.MOV.U32 R13, RZ, RZ, RZ ;  /* 0x000000ffff0d7224 */ /* 0x000fe200078e00ff */
[----:B------:R-:W2:Y:S01]  /*78b0*/  LDCU.64 UR6, c[0x4][0x78] ;  /* 0x01000f00ff0677ac */ /* 0x000ea20008000a00 */
[----:B------:R-:W3:Y:S01]  /*78c0*/  LDC.64 R2, c[0x4][R3] ;  /* 0x0100000003027b82 */ /* 0x000ee20000000a00 */
[----:B------:R-:W5:Y:S01]  /*78d0*/  LDCU.64 UR4, c[0x4][0x10] ;  /* 0x01000200ff0477ac */ /* 0x000f620008000a00 */
[----:B-1----:R-:W-:Y:S01]  /*78e0*/  MOV R5, UR9 ;  /* 0x0000000900057c02 */ /* 0x002fe20008000f00 */
[----:B------:R-:W-:Y:S01]  /*78f0*/  IMAD.U32 R4, RZ, RZ, UR8 ;  /* 0x00000008ff047e24 */ /* 0x000fe2000f8e00ff */
[----:B--2---:R-:W-:Y:S01]  /*7900*/  MOV R7, UR7 ;  /* 0x0000000700077c02 */ /* 0x004fe20008000f00 */
[----:B------:R-:W-:Y:S01]  /*7910*/  IMAD.U32 R6, RZ, RZ, UR6 ;  /* 0x00000006ff067e24 */ /* 0x000fe2000f8e00ff */
[----:B-----5:R-:W-:Y:S01]  /*7920*/  MOV R11, UR5 ;  /* 0x00000005000b7c02 */ /* 0x020fe20008000f00 */
[----:B------:R-:W-:Y:S02]  /*7930*/  IMAD.U32 R10, RZ, RZ, UR4 ;  /* 0x00000004ff0a7e24 */ /* 0x000fe4000f8e00ff */
[----:B------:R-:W-:Y:S07]  /*7940*/  LEPC R20, `(.L_x_112) ;  /* 0x000000001014794e */ /* 0x000fee0000000000 */
[----:B---34-:R-:W-:Y:S05]  /*7950*/  CALL.ABS.NOINC R2 ;  /* 0x0000000002007343 */ /* 0x018fea0003c00000 */
.L_x_112:
[----:B------:R-:W-:Y:S01]  /*7960*/  ISETP.NE.AND P0, PT, R61, RZ, PT ;  /* 0x000000ff3d00720c */ /* 0x000fe20003f05270 */
[----:B------:R-:W-:Y:S05]  /*7970*/  WARPSYNC.ALL ;  /* 0x0000000000007948 */ /* 0x000fea0003800000 */
[----:B------:R-:W-:Y:S01]  /*7980*/  R2UR UR4, R25 ;  /* 0x00000000190472ca */ /* 0x000fe200000e0000 */
[----:B------:R-:W1:Y:S01]  /*7990*/  S2UR UR5, SR_CgaCtaId ;  /* 0x00000000000579c3 */ /* 0x000e620000008800 */
[----:B---3--:R-:W-:Y:S01]  /*79a0*/  LOP3.LUT R0, R48, 0xffffe000, RZ, 0xc0, !PT ;  /* 0xffffe00030007812 */ /* 0x008fe200078ec0ff */
[----:B------:R-:W-:Y:S01]  /*79b0*/  BSSY.RECONVERGENT B0, `(.L_x_113) ;  /* 0x0000064000007945 */ /* 0x000fe20003800200 */
[----:B------:R-:W-:Y:S02]  /*79c0*/  LOP3.LUT R2, R49, 0xffffe000, RZ, 0xc0, !PT ;  /* 0xffffe00031027812 */ /* 0x000fe400078ec0ff */
[----:B------:R-:W-:Y:S02]  /*79d0*/  LOP3.LUT R3, R50, 0xffffe000, RZ, 0xc0, !PT ;  /* 0xffffe00032037812 */ /* 0x000fe400078ec0ff */
[----:B------:R-:W-:Y:S02]  /*79e0*/  LOP3.LUT R20, R51, 0xffffe000, RZ, 0xc0, !PT ;  /* 0xffffe00033147812 */ /* 0x000fe400078ec0ff */
[----:B----4-:R-:W-:Y:S02]  /*79f0*/  LOP3.LUT R21, R44, 0xffffe000, RZ, 0xc0, !PT ;  /* 0xffffe0002c157812 */ /* 0x010fe400078ec0ff */
[----:B------:R-:W-:Y:S01]  /*7a00*/  LOP3.LUT R26, R45, 0xffffe000, RZ, 0xc0, !PT ;  /* 0xffffe0002d1a7812 */ /* 0x000fe200078ec0ff */
[----:B------:R-:W2:Y:S01]  /*7a10*/  LDTM.16dp128bit.x8 R4, tmem[UR4+0x20] ;  /* 0x00002004000479ee */ /* 0x000ea20008180000 */
[----:B------:R-:W-:Y:S01]  /*7a20*/  R2UR UR4, R83 ;  /* 0x00000000530472ca */ /* 0x000fe200000e0000 */
[----:B------:R-:W-:Y:S01]  /*7a30*/  IMAD.U32 R83, RZ, RZ, UR40 ;  /* 0x00000028ff537e24 */ /* 0x000fe2000f8e00ff */
[----:B------:R-:W-:Y:S01]  /*7a40*/  LOP3.LUT R29, R46, 0xffffe000, RZ, 0xc0, !PT ;  /* 0xffffe0002e1d7812 */ /* 0x000fe200078ec0ff */
[----:B------:R-:W-:Y:S01]  /*7a50*/  NOP ;  /* 0x0000000000007918 */ /* 0x000fe20000000000 */
[----:B------:R-:W-:Y:S01]  /*7a60*/  LOP3.LUT R28, R47, 0xffffe000, RZ, 0xc0, !PT ;  /* 0xffffe0002f1c7812 */ /* 0x000fe200078ec0ff */
[----:B------:R-:W-:Y:S01]  /*7a70*/  IMAD R83, R83, 0x800, R60 ;  /* 0x0000080053537824 */ /* 0x000fe200078e023c */
[----:B------:R-:W-:Y:S02]  /*7a80*/  LOP3.LUT R31, R40, 0xffffe000, RZ, 0xc0, !PT ;  /* 0xffffe000281f7812 */ /* 0x000fe400078ec0ff */
[----:B------:R-:W-:Y:S02]  /*7a90*/  LOP3.LUT R30, R41, 0xffffe000, RZ, 0xc0, !PT ;  /* 0xffffe000291e7812 */ /* 0x000fe400078ec0ff */
[----:B------:R-:W-:Y:S02]  /*7aa0*/  LOP3.LUT R33, R42, 0xffffe000, RZ, 0xc0, !PT ;  /* 0xffffe0002a217812 */ /* 0x000fe400078ec0ff */
[----:B------:R-:W-:Y:S01]  /*7ab0*/  LOP3.LUT R32, R43, 0xffffe000, RZ, 0xc0, !PT ;  /* 0xffffe0002b207812 */ /* 0x000fe200078ec0ff */
[----:B------:R-:W-:Y:S01]  /*7ac0*/  UIADD3 UR4, UPT, UPT, UR4, 0x120, URZ ;  /* 0x0000012004047890 */ /* 0x000fe2000fffe0ff */
[----:B------:R-:W-:Y:S02]  /*7ad0*/  LOP3.LUT R35, R36, 0xffffe000, RZ, 0xc0, !PT ;  /* 0xffffe00024237812 */ /* 0x000fe400078ec0ff */
[----:B------:R-:W-:Y:S02]  /*7ae0*/  LOP3.LUT R34, R37, 0xffffe000, RZ, 0xc0, !PT ;  /* 0xffffe00025227812 */ /* 0x000fe400078ec0ff */
[----:B------:R-:W-:Y:S02]  /*7af0*/  LEA R83, R83, UR49, 0x2 ;  /* 0x0000003153537c11 */ /* 0x000fe4000f8e10ff */
[----:B------:R-:W-:Y:S02]  /*7b00*/  LOP3.LUT R37, R38, 0xffffe000, RZ, 0xc0, !PT ;  /* 0xffffe00026257812 */ /* 0x000fe400078ec0ff */
[----:B------:R-:W-:Y:S01]  /*7b10*/  LOP3.LUT R36, R39, 0xffffe000, RZ, 0xc0, !PT ;  /* 0xffffe00027247812 */ /* 0x000fe200078ec0ff */
[C---:B--2---:R-:W-:Y:S01]  /*7b20*/  FMUL R4, R24.reuse, R4 ;  /* 0x0000000418047220 */ /* 0x044fe20000400000 */
[--C-:B------:R-:W-:Y:S01]  /*7b30*/  IADD3 R84, PT, PT, R81, 0x400, R83.reuse ;  /* 0x0000040051547810 */ /* 0x100fe20007ffe053 */
[----:B------:R-:W-:Y:S01]  /*7b40*/  FMUL R5, R24, R5 ;  /* 0x0000000518057220 */ /* 0x000fe20000400000 */
[----:B------:R-:W-:Y:S01]  /*7b50*/  IADD3 R82, PT, PT, R82, 0x400, R83 ;  /* 0x0000040052527810 */ /* 0x000fe20007ffe053 */
[C---:B------:R-:W-:Y:S01]  /*7b60*/  FMUL R6, R24.reuse, R6 ;  /* 0x0000000618067220 */ /* 0x040fe20000400000 */
[C---:B------:R-:W-:Y:S01]  /*7b70*/  FMUL R7, R24.reuse, R7 ;  /* 0x0000000718077220 */ /* 0x040fe20000400000 */
[C---:B------:R-:W-:Y:S01]  /*7b80*/  FFMA R4, R27.reuse, R0, R4 ;  /* 0x000000001b047223 */ /* 0x040fe20000000004 */
[C---:B------:R-:W-:Y:S01]  /*7b90*/  FMUL R8, R24.reuse, R8 ;  /* 0x0000000818087220 */ /* 0x040fe20000400000 */
[C---:B------:R-:W-:Y:S01]  /*7ba0*/  FFMA R5, R27.reuse, R2, R5 ;  /* 0x000000021b057223 */ /* 0x040fe20000000005 */
[C---:B------:R-:W-:Y:S01]  /*7bb0*/  FMUL R9, R24.reuse, R9 ;  /* 0x0000000918097220 */ /* 0x040fe20000400000 */
[C---:B------:R-:W-:Y:S01]  /*7bc0*/  FFMA R6, R27.reuse, R3, R6 ;  /* 0x000000031b067223 */ /* 0x040fe20000000006 */
[----:B------:R-:W-:Y:S01]  /*7bd0*/  F2FP.TF32.F32.PACK_B R4, R4 ;  /* 0x00000004ff04723e */ /* 0x000fe200024050ff */
[C---:B------:R-:W-:Y:S01]  /*7be0*/  FMUL R10, R24.reuse, R10 ;  /* 0x0000000a180a7220 */ /* 0x040fe20000400000 */
[----:B------:R-:W-:Y:S01]  /*7bf0*/  F2FP.TF32.F32.PACK_B R5, R5 ;  /* 0x00000005ff05723e */ /* 0x000fe200024050ff */
[C---:B------:R-:W-:Y:S01]  /*7c00*/  FFMA R7, R27.reuse, R20, R7 ;  /* 0x000000141b077223 */ /* 0x040fe20000000007 */
[C---:B------:R-:W-:Y:S01]  /*7c10*/  FMUL R11, R24.reuse, R11 ;  /* 0x0000000b180b7220 */ /* 0x040fe20000400000 */
[----:B-1----:R-:W-:Y:S01]  /*7c20*/  UPRMT UR4, UR5, 0x654, UR4 ;  /* 0x0000065405047896 */ /* 0x002fe20008000004 */
[C---:B------:R-:W-:Y:S01]  /*7c30*/  FFMA R8, R27.reuse, R21, R8 ;  /* 0x000000151b087223 */ /* 0x040fe20000000008 */
[C---:B------:R-:W-:Y:S01]  /*7c40*/  FMUL R12, R24.reuse, R12 ;  /* 0x0000000c180c7220 */ /* 0x040fe20000400000 */
[C---:B------:R-:W-:Y:S01]  /*7c50*/  FFMA R9, R27.reuse, R26, R9 ;  /* 0x0000001a1b097223 */ /* 0x040fe20000000009 */
[C---:B------:R-:W-:Y:S01]  /*7c60*/  FMUL R13, R24.reuse, R13 ;  /* 0x0000000d180d7220 */ /* 0x040fe20000400000 */
[C---:B------:R-:W-:Y:S01]  /*7c70*/  FFMA R10, R27.reuse, R29, R10 ;  /* 0x0000001d1b0a7223 */ /* 0x040fe2000000000a */
[C---:B------:R-:W-:Y:S01]  /*7c80*/  FMUL R14, R24.reuse, R14 ;  /* 0x0000000e180e7220 */ /* 0x040fe20000400000 */
[C---:B------:R-:W-:Y:S01]  /*7c90*/  FFMA R11, R27.reuse, R28, R11 ;  /* 0x0000001c1b0b7223 */ /* 0x040fe2000000000b */
[C---:B------:R-:W-:Y:S01]  /*7ca0*/  FMUL R15, R24.reuse, R15 ;  /* 0x0000000f180f7220 */ /* 0x040fe20000400000 */
[----:B------:R-:W-:Y:S01]  /*7cb0*/  F2FP.TF32.F32.PACK_B R6, R6 ;  /* 0x00000006ff06723e */ /* 0x000fe200024050ff */
[C---:B------:R-:W-:Y:S01]  /*7cc0*/  FFMA R12, R27.reuse, R31, R12 ;  /* 0x0000001f1b0c7223 */ /* 0x040fe2000000000c */
[----:B------:R-:W-:Y:S01]  /*7cd0*/  F2FP.TF32.F32.PACK_B R7, R7 ;  /* 0x00000007ff07723e */ /* 0x000fe200024050ff */
[C---:B------:R-:W-:Y:S01]  /*7ce0*/  FMUL R16, R24.reuse, R16 ;  /* 0x0000001018107220 */ /* 0x040fe20000400000 */
[C---:B------:R-:W-:Y:S01]  /*7cf0*/  FFMA R13, R27.reuse, R30, R13 ;  /* 0x0000001e1b0d7223 */ /* 0x040fe2000000000d */
[C---:B------:R-:W-:Y:S01]  /*7d00*/  FMUL R17, R24.reuse, R17 ;  /* 0x0000001118117220 */ /* 0x040fe20000400000 */
[C---:B------:R-:W-:Y:S01]  /*7d10*/  FFMA R14, R27.reuse, R33, R14 ;  /* 0x000000211b0e7223 */ /* 0x040fe2000000000e */
[C---:B------:R-:W-:Y:S01]  /*7d20*/  FMUL R18, R24.reuse, R18 ;  /* 0x0000001218127220 */ /* 0x040fe20000400000 */
[C---:B------:R-:W-:Y:S01]  /*7d30*/  FFMA R15, R27.reuse, R32, R15 ;  /* 0x000000201b0f7223 */ /* 0x040fe2000000000f */
[----:B------:R-:W-:Y:S01]  /*7d40*/  FMUL R19, R24, R19 ;  /* 0x0000001318137220 */ /* 0x000fe20000400000 */
[----:B------:R-:W-:Y:S01]  /*7d50*/  F2FP.TF32.F32.PACK_B R8, R8 ;  /* 0x00000008ff08723e */ /* 0x000fe200024050ff */
[C---:B------:R-:W-:Y:S01]  /*7d60*/  FFMA R16, R27.reuse, R35, R16 ;  /* 0x000000231b107223 */ /* 0x040fe20000000010 */
[----:B------:R-:W-:Y:S01]  /*7d70*/  F2FP.TF32.F32.PACK_B R9, R9 ;  /* 0x00000009ff09723e */ /* 0x000fe200024050ff */
[----:B------:R-:W-:Y:S01]  /*7d80*/  SYNCS.ARRIVE.TRANS64.RED.A1T0 RZ, [UR4], RZ ;  /* 0x000000ffffff79a7 */ /* 0x000fe20008100404 */
[----:B------:R1:W-:Y:S01]  /*7d90*/  STSM.16.M88.4 [R83+0x400], R4 ;  /* 0x0004000453007844 */ /* 0x0003e20000000200 */
[----:B------:R-:W-:Y:S01]  /*7da0*/  F2FP.TF32.F32.PACK_B R10, R10 ;  /* 0x0000000aff0a723e */ /* 0x000fe200024050ff */
[C---:B------:R-:W-:Y:S01]  /*7db0*/  FFMA R17, R27.reuse, R34, R17 ;  /* 0x000000221b117223 */ /* 0x040fe20000000011 */
[----:B------:R-:W-:Y:S01]  /*7dc0*/  F2FP.TF32.F32.PACK_B R11, R11 ;  /* 0x0000000bff0b723e */ /* 0x000fe200024050ff */
[C---:B------:R-:W-:Y:S01]  /*7dd0*/  FFMA R18, R27.reuse, R37, R18 ;  /* 0x000000251b127223 */ /* 0x040fe20000000012 */
[----:B------:R-:W-:Y:S01]  /*7de0*/  FFMA R19, R27, R36, R19 ;  /* 0x000000241b137223 */ /* 0x000fe20000000013 */
[----:B------:R-:W-:Y:S01]  /*7df0*/  F2FP.TF32.F32.PACK_B R12, R12 ;  /* 0x0000000cff0c723e */ /* 0x000fe200024050ff */
[----:B------:R-:W-:Y:S01]  /*7e00*/  IMAD.IADD R81, R81, 0x1, R82 ;  /* 0x0000000151517824 */ /* 0x000fe200078e0252 */
[----:B------:R1:W-:Y:S01]  /*7e10*/  STSM.16.M88.4 [R84], R8 ;  /* 0x0000000854007844 */ /* 0x0003e20000000200 */
        /* <DEDUP_REMOVED lines=21> */
[----:B------:R-:W-:Y:S01]  /*7f70*/  R2UR UR12, R74 ;  /* 0x000000004a0c72ca */ /* 0x000fe200000e0000 */
[----:B------:R-:W-:Y:S01]  /*7f80*/  UIADD3 UR9, UPT, UPT, UR41, 0x20, URZ ;  /* 0x0000002029097890 */ /* 0x000fe2000fffe0ff */
[----:B------:R-:W-:Y:S01]  /*7f90*/  R2UR UR13, R75 ;  /* 0x000000004b0d72ca */ /* 0x000fe200000e0000 */
[----:B------:R-:W-:Y:S02]  /*7fa0*/  UIADD3 UR8, UPT, UPT, UR5, 0x400, URZ ;  /* 0x0000040005087890 */ /* 0x000fe4000fffe0ff */
[----:B--2---:R-:W-:Y:S04]  /*7fb0*/  UIADD3 UR4, UP0, UPT, UR6, 0x780, URZ ;  /* 0x0000078006047890 */ /* 0x004fe8000ff1e0ff */
[----:B------:R-:W-:Y:S09]  /*7fc0*/  UIADD3.X UR5, UPT, UPT, URZ, UR7, URZ, UP0, !UPT ;  /* 0x00000007ff057290 */ /* 0x000ff200087fe4ff */
[----:B------:R2:W-:Y:S02]  /*7fd0*/  UTMASTG.5D.IM2COL [UR8], [UR4] ;  /* 0x00000008040073b5 */ /* 0x0005e40008060000 */
[----:B--2---:R0:W-:Y:S02]  /*7fe0*/  UTMACMDFLUSH ;  /* 0x00000000000079b7 */ /* 0x0041e40000000000 */
.L_x_114:
[----:B------:R-:W-:Y:S05]  /*7ff0*/  BSYNC.RECONVERGENT B0 ;  /* 0x0000000000007941 */ /* 0x000fea0003800200 */
.L_x_113:
[----:B------:R-:W-:Y:S01]  /*8000*/  UIADD3 UR4, UPT, UPT, UR40, 0x1, URZ ;  /* 0x0000000128047890 */ /* 0x000fe2000fffe0ff */
[----:B------:R-:W-:Y:S03]  /*8010*/  BSSY.RECONVERGENT B0, `(.L_x_115) ;  /* 0x0000008000007945 */ /* 0x000fe60003800200 */
[----:B------:R-:W-:Y:S04]  /*8020*/  UISETP.NE.AND UP0, UPT, UR4, 0x3, UPT ;  /* 0x000000030400788c */ /* 0x000fe8000bf05270 */
[----:B------:R-:W-:Y:S02]  /*8030*/  UISETP.EQ.XOR UP1, UPT, UR42, 0x3, !UP0 ;  /* 0x000000032a00788c */ /* 0x000fe4000c722a70 */
[----:B------:R-:W-:Y:S02]  /*8040*/  USEL UR50, UR4, URZ, UP0 ;  /* 0x000000ff04327287 */ /* 0x000fe40008000000 */
[----:B------:R-:W-:Y:S04]  /*8050*/  USEL UR5, URZ, 0x1, !UP1 ;  /* 0x00000001ff057887 */ /* 0x000fe8000c800000 */
[----:B------:R-:W-:Y:S01]  /*8060*/  ULOP3.LUT UR55, UR55, UR5, URZ, 0x3c, !UPT ;  /* 0x0000000537377292 */ /* 0x000fe2000f8e3cff */
[----:B------:R-:W-:Y:S11]  /*8070*/  @P0 BRA `(.L_x_116) ;  /* 0x0000000000040947 */ /* 0x000ff60003800000 */
[----:B------:R-:W-:Y:S04]  /*8080*/  DEPBAR.LE SB0, 0x1 ;  /* 0x000080400000791a */ /* 0x000fe80000000000 */
.L_x_116:
[----:B------:R-:W-:Y:S05]  /*8090*/  BSYNC.RECONVERGENT B0 ;  /* 0x0000000000007941 */ /* 0x000fea0003800200 */
.L_x_115:
[----:B------:R-:W-:Y:S01]  /*80a0*/  BAR.SYNC.DEFER_BLOCKING 0x1, 0x80 ;  /* 0x0042000000007b1d */ /* 0x000fe20000010000 */
[----:B------:R-:W-:Y:S01]  /*80b0*/  UISETP.NE.AND UP0, UPT, UR53, -0x2, UPT ;  /* 0xfffffffe3500788c */ /* 0x000fe2000bf05270 */
[----:B------:R-:W-:Y:S08]  /*80c0*/  IADD3 R0, PT, PT, R22, 0x1, RZ ;  /* 0x0000000116007810 */ /* 0x000ff00007ffe0ff */
[----:B------:R-:W-:Y:S05]  /*80d0*/  BRA.U !UP0, `(.L_x_117) ;  /* 0x0000000108287547 */ /* 0x000fea000b800000 */
[----:B------:R-:W2:Y:S01]  /*80e0*/  S2R R2, SR_CgaCtaId ;  /* 0x0000000000027919 */ /* 0x000ea20000008800 */
[----:B------:R-:W-:Y:S01]  /*80f0*/  ISETP.NE.AND P0, PT, R80, RZ, PT ;  /* 0x000000ff5000720c */ /* 0x000fe20003f05270 */
[----:B------:R-:W-:Y:S01]  /*8100*/  IMAD.U32 R3, RZ, RZ, UR52 ;  /* 0x00000034ff037e24 */ /* 0x000fe2000f8e00ff */
[----:B------:R-:W-:Y:S04]  /*8110*/  UIADD3 UR4, UPT, UPT, UR52, 0x1, URZ ;  /* 0x0000000134047890 */ /* 0x000fe8000fffe0ff */
[----:B------:R-:W-:Y:S04]  /*8120*/  UISETP.NE.AND UP0, UPT, UR4, 0x3, UPT ;  /* 0x000000030400788c */ /* 0x000fe8000bf05270 */
[----:B------:R-:W-:Y:S03]  /*8130*/  USEL UR52, UR4, URZ, UP0 ;  /* 0x000000ff04347287 */ /* 0x000fe60008000000 */
[----:B------:R-:W-:Y:S05]  /*8140*/  @P0 LEA R3, R3, UR49, 0x3 ;  /* 0x0000003103030c11 */ /* 0x000fea000f8e18ff */
[----:B------:R-:W-:Y:S05]  /*8150*/  @P0 VIADD R3, R3, 0xd8 ;  /* 0x000000d803030836 */ /* 0x000fea0000000000 */
[----:B--2---:R-:W-:Y:S04]  /*8160*/  @P0 PRMT R2, R2, 0x654, R3 ;  /* 0x0000065402020816 */ /* 0x004fe80000000003 */
[----:B------:R2:W-:Y:S03]  /*8170*/  @P0 SYNCS.ARRIVE.TRANS64.RED.A1T0 RZ, [R2+URZ], RZ ;  /* 0x000000ff02ff09a7 */ /* 0x0005e600081004ff */
.L_x_117:
[----:B------:R-:W-:Y:S01]  /*8180*/  R2UR UR4, R79 ;  /* 0x000000004f0472ca */ /* 0x000fe200000e0000 */
[----:B------:R-:W-:Y:S01]  /*8190*/  UIADD3 UR53, UPT, UPT, UR53, 0x2, URZ ;  /* 0x0000000235357890 */ /* 0x000fe2000fffe0ff */
[----:B------:R-:W-:Y:S02]  /*81a0*/  R2UR UR5, R56 ;  /* 0x00000000380572ca */ /* 0x000fe400000e0000 */
[----:B------:R-:W-:Y:S02]  /*81b0*/  R2UR UR54, R73 ;  /* 0x00000000493672ca */ /* 0x000fe400000e0000 */
[----:B------:R-:W-:Y:S02]  /*81c0*/  ISETP.NE.AND P0, PT, R0, 0x2, PT ;  /* 0x000000020000780c */ /* 0x000fe40003f05270 */
[----:B------:R-:W-:Y:S02]  /*81d0*/  LOP3.LUT R58, R58, 0x1, RZ, 0x3c, !PT ;  /* 0x000000013a3a7812 */ /* 0x000fe400078e3cff */
[----:B--2---:R-:W-:Y:S02]  /*81e0*/  SEL R2, RZ, 0x1, P0 ;  /* 0x00000001ff027807 */ /* 0x004fe40000000000 */
[----:B------:R-:W-:Y:S01]  /*81f0*/  SEL R22, R0, RZ, P0 ;  /* 0x000000ff00167207 */ /* 0x000fe20000000000 */
[----:B------:R-:W-:Y:S01]  /*8200*/  UISETP.NE.AND UP0, UPT, UR4, URZ, UPT ;  /* 0x000000ff0400728c */ /* 0x000fe2000bf05270 */
[----:B------:R-:W-:Y:S01]  /*8210*/  R2UR UR4, R57 ;  /* 0x00000000390472ca */ /* 0x000fe200000e0000 */
[----:B------:R-:W-:Y:S01]  /*8220*/  UIADD3 UR23, UPT, UPT, UR36, UR5, URZ ;  /* 0x0000000524177290 */ /* 0x000fe2000fffe0ff */
[----:B------:R-:W-:Y:S11]  /*8230*/  LOP3.LUT R59, R59, R2, RZ, 0x3c, !PT ;  /* 0x000000023b3b7212 */ /* 0x000ff600078e3cff */
[----:B------:R-:W-:Y:S01]  /*8240*/  UIADD3 UR51, UPT, UPT, UR37, UR4, URZ ;  /* 0x0000000425337290 */ /* 0x000fe2000fffe0ff */
[----:B------:R-:W-:Y:S11]  /*8250*/  BRA.U UP0, `(.L_x_118) ;  /* 0xffffffd900487547 */ /* 0x000ff6000b83ffff */
[----:B------:R-:W-:-:S13]  /*8260*/  R2UR UR4, R70 ;  /* 0x00000000460472ca */ /* 0x000fda00000e0000 */
[----:B------:R-:W-:-:S09]  /*8270*/  UISETP.NE.AND UP0, UPT, UR4, URZ, UPT ;  /* 0x000000ff0400728c */ /* 0x000fd2000bf05270 */
[----:B------:R-:W-:Y:S05]  /*8280*/  BRA.U !UP0, `(.L_x_119) ;  /* 0x0000000108487547 */ /* 0x000fea000b800000 */
[----:B------:R-:W2:Y:S02]  /*8290*/  LDCU.64 UR4, c[0x0][0x990] ;  /* 0x00013200ff0477ac */ /* 0x000ea40008000a00 */
[----:B--2---:R-:W-:-:S04]  /*82a0*/  UISETP.NE.U32.AND UP0, UPT, UR4, URZ, UPT ;  /* 0x000000ff0400728c */ /* 0x004fc8000bf05070 */
[----:B------:R-:W-:-:S09]  /*82b0*/  UISETP.NE.AND.EX UP0, UPT, UR5, URZ, UPT, UP0 ;  /* 0x000000ff0500728c */ /* 0x000fd2000bf05300 */
[----:B------:R-:W-:Y:S05]  /*82c0*/  BRA.U UP0, `(.L_x_120) ;  /* 0x00000001000c7547 */ /* 0x000fea000b800000 */
[----:B------:R-:W-:-:S13]  /*82d0*/  FSETP.NEU.AND P0, PT, R27, RZ, PT ;  /* 0x000000ff1b00720b */ /* 0x000fda0003f0d000 */
[----:B------:R-:W-:Y:S05]  /*82e0*/  @!P0 EXIT ;  /* 0x000000000000894d */ /* 0x000fea0003800000 */
[----:B------:R-:W-:Y:S05]  /*82f0*/  BRA `(.L_x_119) ;  /* 0x00000000002c7947 */ /* 0x000fea0003800000 */
.L_x_120:
[----:B------:R-:W-:Y:S01]  /*8300*/  ISETP.NE.AND P0, PT, R78, RZ, PT ;  /* 0x000000ff4e00720c */ /* 0x000fe20003f05270 */
[----:B------:R-:W-:-:S12]  /*8310*/  BSSY.RECONVERGENT B0, `(.L_x_119) ;  /* 0x0000009000007945 */ /* 0x000fd80003800200 */
[----:B------:R-:W-:Y:S05]  /*8320*/  @P0 BRA `(.L_x_121) ;  /* 0x0000000000140947 */ /* 0x000fea0003800000 */
[----:B------:R-:W2:Y:S02]  /*8330*/  LDCU.64 UR4, c[0x0][0x988] ;  /* 0x00013100ff0477ac */ /* 0x000ea40008000a00 */
[----:B--2---:R-:W-:-:S04]  /*8340*/  ISETP.NE.U32.AND P0, PT, RZ, UR4, PT ;  /* 0x00000004ff007c0c */ /* 0x004fc8000bf05070 */
[----:B------:R-:W-:-:S13]  /*8350*/  ISETP.NE.AND.EX P0, PT, RZ, UR5, PT, P0 ;  /* 0x00000005ff007c0c */ /* 0x000fda000bf05300 */
[----:B------:R-:W-:Y:S05]  /*8360*/  @!P0 EXIT ;  /* 0x000000000000894d */ /* 0x000fea0003800000 */
[----:B------:R-:W-:Y:S05]  /*8370*/  BRA `(.L_x_122) ;  /* 0x0000000000087947 */ /* 0x000fea0003800000 */
.L_x_121:
[----:B------:R-:W-:-:S13]  /*8380*/  FSETP.NEU.AND P0, PT, R27, RZ, PT ;  /* 0x000000ff1b00720b */ /* 0x000fda0003f0d000 */
[----:B------:R-:W-:Y:S05]  /*8390*/  @!P0 EXIT ;  /* 0x000000000000894d */ /* 0x000fea0003800000 */
.L_x_122:
[----:B------:R-:W-:Y:S05]  /*83a0*/  BSYNC.RECONVERGENT B0 ;  /* 0x0000000000007941 */ /* 0x000fea0003800200 */
.L_x_119:
[----:B------:R-:W2:Y:S01]  /*83b0*/  S2UR UR5, SR_CgaCtaId ;  /* 0x00000000000579c3 */ /* 0x000ea20000008800 */
[----:B------:R-:W-:Y:S01]  /*83c0*/  ULEA UR4, UR52, UR49, 0x3 ;  /* 0x0000003134047291 */ /* 0x000fe2000f8e18ff */
[----:B------:R-:W-:-:S04]  /*83d0*/  DEPBAR.LE SB0, 0x0 ;  /* 0x000080000000791a */ /* 0x000fc80000000000 */
[----:B------:R-:W-:-:S04]  /*83e0*/  UIADD3 UR4, UPT, UPT, UR4, 0xd8, URZ ;  /* 0x000000d804047890 */ /* 0x000fc8000fffe0ff */
[----:B--2---:R-:W-:-:S09]  /*83f0*/  UPRMT UR4, UR5, 0x654, UR4 ;  /* 0x0000065405047896 */ /* 0x004fd20008000004 */
[----:B------:R-:W-:Y:S01]  /*8400*/  SYNCS.ARRIVE.TRANS64.RED.A1T0 RZ, [UR4], RZ ;  /* 0x000000ffffff79a7 */ /* 0x000fe20008100404 */
[----:B------:R-:W-:Y:S05]  /*8410*/  EXIT ;  /* 0x000000000000794d */ /* 0x000fea0003800000 */
.L_x_25:
[----:B------:R-:W-:Y:S07]  /*8420*/  MOV R0, UR17 ;  /* 0x0000001100007c02 */ /* 0x000fee0008000f00 */
.L_x_123:
[----:B--2---:R2:W4:Y:S02]  /*8430*/  SYNCS.PHASECHK.TRANS64.TRYWAIT P0, [R0+URZ+0x60], R5 ;  /* 0x00006005000075a7 */ /* 0x00452400080011ff */
[----:B----4-:R-:W-:Y:S05]  /*8440*/  @!P0 NANOSLEEP.SYNCS 0x989680 ;  /* 0x009896800000895d */ /* 0x010fea0003900000 */
[----:B------:R-:W4:Y:S02]  /*8450*/  @!P0 SYNCS.PHASECHK.TRANS64 P0, [R0+URZ+0x60], R5 ;  /* 0x00006005000085a7 */ /* 0x000f2400080010ff */
[----:B----4-:R-:W-:Y:S05]  /*8460*/  @!P0 BRA `(.L_x_123) ;  /* 0xfffffffc00f08947 */ /* 0x010fea000383ffff */
[----:B------:R-:W-:Y:S05]  /*8470*/  BRA `(.L_x_24) ;  /* 0xffffff9400b47947 */ /* 0x000fea000383ffff */
.L_x_32:
[----:B------:R-:W-:Y:S07]  /*8480*/  MOV R0, UR9 ;  /* 0x0000000900007c02 */ /* 0x000fee0008000f00 */
.L_x_124:
[----:B--2---:R2:W4:Y:S02]  /*8490*/  SYNCS.PHASECHK.TRANS64.TRYWAIT P0, [R0+URZ+0x60], R5 ;  /* 0x00006005000075a7 */ /* 0x00452400080011ff */
[----:B----4-:R-:W-:Y:S05]  /*84a0*/  @!P0 NANOSLEEP.SYNCS 0x989680 ;  /* 0x009896800000895d */ /* 0x010fea0003900000 */
[----:B------:R-:W4:Y:S02]  /*84b0*/  @!P0 SYNCS.PHASECHK.TRANS64 P0, [R0+URZ+0x60], R5 ;  /* 0x00006005000085a7 */ /* 0x000f2400080010ff */
[----:B----4-:R-:W-:Y:S05]  /*84c0*/  @!P0 BRA `(.L_x_124) ;  /* 0xfffffffc00f08947 */ /* 0x010fea000383ffff */
[----:B------:R-:W-:Y:S05]  /*84d0*/  BRA `(.L_x_31) ;  /* 0xffffff9c00707947 */ /* 0x000fea000383ffff */
.L_x_37:
[----:B-1----:R-:W-:-:S07]  /*84e0*/  MOV R0, UR41 ;  /* 0x0000002900007c02 */ /* 0x002fce0008000f00 */
.L_x_125:
[----:B-1----:R1:W2:Y:S02]  /*84f0*/  SYNCS.PHASECHK.TRANS64.TRYWAIT P0, [R0+URZ+0x100], R5 ;  /* 0x00010005000075a7 */ /* 0x0022a400080011ff */
[----:B--2---:R-:W-:Y:S05]  /*8500*/  @!P0 NANOSLEEP.SYNCS 0x989680 ;  /* 0x009896800000895d */ /* 0x004fea0003900000 */
[----:B------:R-:W2:Y:S02]  /*8510*/  @!P0 SYNCS.PHASECHK.TRANS64 P0, [R0+URZ+0x100], R5 ;  /* 0x00010005000085a7 */ /* 0x000ea400080010ff */
[----:B--2---:R-:W-:Y:S05]  /*8520*/  @!P0 BRA `(.L_x_125) ;  /* 0xfffffffc00f08947 */ /* 0x004fea000383ffff */
[----:B------:R-:W-:Y:S05]  /*8530*/  BRA `(.L_x_126) ;  /* 0xffffffa000807947 */ /* 0x000fea000383ffff */
.L_x_41:
[----:B------:R-:W-:-:S07]  /*8540*/  MOV R0, UR4 ;  /* 0x0000000400007c02 */ /* 0x000fce0008000f00 */
.L_x_127:
[----:B-1----:R1:W2:Y:S02]  /*8550*/  SYNCS.PHASECHK.TRANS64.TRYWAIT P0, [R0+URZ], R5 ;  /* 0x00000005000075a7 */ /* 0x0022a400080011ff */
[----:B--2---:R-:W-:Y:S05]  /*8560*/  @!P0 NANOSLEEP.SYNCS 0x989680 ;  /* 0x009896800000895d */ /* 0x004fea0003900000 */
[----:B------:R-:W2:Y:S02]  /*8570*/  @!P0 SYNCS.PHASECHK.TRANS64 P0, [R0+URZ], R5 ;  /* 0x00000005000085a7 */ /* 0x000ea400080010ff */
[----:B--2---:R-:W-:Y:S05]  /*8580*/  @!P0 BRA `(.L_x_127) ;  /* 0xfffffffc00f08947 */ /* 0x004fea000383ffff */
[----:B------:R-:W-:Y:S05]  /*8590*/  BRA `(.L_x_128) ;  /* 0xffffffa800147947 */ /* 0x000fea000383ffff */
.L_x_42:
[----:B-1----:R-:W-:-:S07]  /*85a0*/  MOV R0, UR5 ;  /* 0x0000000500007c02 */ /* 0x002fce0008000f00 */
.L_x_129:
[----:B-1----:R1:W2:Y:S02]  /*85b0*/  SYNCS.PHASECHK.TRANS64.TRYWAIT P0, [R0+URZ], R3 ;  /* 0x00000003000075a7 */ /* 0x0022a400080011ff */
[----:B--2---:R-:W-:Y:S05]  /*85c0*/  @!P0 NANOSLEEP.SYNCS 0x989680 ;  /* 0x009896800000895d */ /* 0x004fea0003900000 */
[----:B------:R-:W2:Y:S02]  /*85d0*/  @!P0 SYNCS.PHASECHK.TRANS64 P0, [R0+URZ], R3 ;  /* 0x00000003000085a7 */ /* 0x000ea400080010ff */
[----:B--2---:R-:W-:Y:S05]  /*85e0*/  @!P0 BRA `(.L_x_129) ;  /* 0xfffffffc00f08947 */ /* 0x004fea000383ffff */
[----:B------:R-:W-:Y:S05]  /*85f0*/  BRA `(.L_x_130) ;  /* 0xffffffa800207947 */ /* 0x000fea000383ffff */
.L_x_43:
[----:B------:R-:W-:-:S07]  /*8600*/  MOV R0, UR5 ;  /* 0x0000000500007c02 */ /* 0x000fce0008000f00 */
.L_x_131:
[----:B-1----:R1:W2:Y:S02]  /*8610*/  SYNCS.PHASECHK.TRANS64.TRYWAIT P0, [R0+URZ], R3 ;  /* 0x00000003000075a7 */ /* 0x0022a400080011ff */
[----:B--2---:R-:W-:Y:S05]  /*8620*/  @!P0 NANOSLEEP.SYNCS 0x989680 ;  /* 0x009896800000895d */ /* 0x004fea0003900000 */
[----:B------:R-:W2:Y:S02]  /*8630*/  @!P0 SYNCS.PHASECHK.TRANS64 P0, [R0+URZ], R3 ;  /* 0x00000003000085a7 */ /* 0x000ea400080010ff */
[----:B--2---:R-:W-:Y:S05]  /*8640*/  @!P0 BRA `(.L_x_131) ;  /* 0xfffffffc00f08947 */ /* 0x004fea000383ffff */
[----:B------:R-:W-:Y:S05]  /*8650*/  BRA `(.L_x_132) ;  /* 0xffffffa8002c7947 */ /* 0x000fea000383ffff */
.L_x_44:
[----:B------:R-:W-:-:S07]  /*8660*/  MOV R0, UR5 ;  /* 0x0000000500007c02 */ /* 0x000fce0008000f00 */
.L_x_133:
[----:B-1----:R1:W2:Y:S02]  /*8670*/  SYNCS.PHASECHK.TRANS64.TRYWAIT P0, [R0+URZ], R3 ;  /* 0x00000003000075a7 */ /* 0x0022a400080011ff */
[----:B--2---:R-:W-:Y:S05]  /*8680*/  @!P0 NANOSLEEP.SYNCS 0x989680 ;  /* 0x009896800000895d */ /* 0x004fea0003900000 */
[----:B------:R-:W2:Y:S02]  /*8690*/  @!P0 SYNCS.PHASECHK.TRANS64 P0, [R0+URZ], R3 ;  /* 0x00000003000085a7 */ /* 0x000ea400080010ff */
[----:B--2---:R-:W-:Y:S05]  /*86a0*/  @!P0 BRA `(.L_x_133) ;  /* 0xfffffffc00f08947 */ /* 0x004fea000383ffff */
[----:B------:R-:W-:Y:S05]  /*86b0*/  BRA `(.L_x_134) ;  /* 0xffffffa800387947 */ /* 0x000fea000383ffff */
.L_x_45:
[----:B------:R-:W-:-:S07]  /*86c0*/  MOV R0, UR5 ;  /* 0x0000000500007c02 */ /* 0x000fce0008000f00 */
.L_x_135:
[----:B-1----:R1:W2:Y:S02]  /*86d0*/  SYNCS.PHASECHK.TRANS64.TRYWAIT P0, [R0+URZ], R3 ;  /* 0x00000003000075a7 */ /* 0x0022a400080011ff */
[----:B--2---:R-:W-:Y:S05]  /*86e0*/  @!P0 NANOSLEEP.SYNCS 0x989680 ;  /* 0x009896800000895d */ /* 0x004fea0003900000 */
[----:B------:R-:W2:Y:S02]  /*86f0*/  @!P0 SYNCS.PHASECHK.TRANS64 P0, [R0+URZ], R3 ;  /* 0x00000003000085a7 */ /* 0x000ea400080010ff */
[----:B--2---:R-:W-:Y:S05]  /*8700*/  @!P0 BRA `(.L_x_135) ;  /* 0xfffffffc00f08947 */ /* 0x004fea000383ffff */
[----:B------:R-:W-:Y:S05]  /*8710*/  BRA `(.L_x_136) ;  /* 0xffffffa800447947 */ /* 0x000fea000383ffff */
.L_x_46:
[----:B------:R-:W-:-:S07]  /*8720*/  MOV R0, UR5 ;  /* 0x0000000500007c02 */ /* 0x000fce0008000f00 */
.L_x_137:
[----:B-1----:R1:W2:Y:S02]  /*8730*/  SYNCS.PHASECHK.TRANS64.TRYWAIT P0, [R0+URZ], R3 ;  /* 0x00000003000075a7 */ /* 0x0022a400080011ff */
[----:B--2---:R-:W-:Y:S05]  /*8740*/  @!P0 NANOSLEEP.SYNCS 0x989680 ;  /* 0x009896800000895d */ /* 0x004fea0003900000 */
[----:B------:R-:W2:Y:S02]  /*8750*/  @!P0 SYNCS.PHASECHK.TRANS64 P0, [R0+URZ], R3 ;  /* 0x00000003000085a7 */ /* 0x000ea400080010ff */
[----:B--2---:R-:W-:Y:S05]  /*8760*/  @!P0 BRA `(.L_x_137) ;  /* 0xfffffffc00f08947 */ /* 0x004fea000383ffff */
[----:B------:R-:W-:Y:S05]  /*8770*/  BRA `(.L_x_138) ;  /* 0xffffffa800507947 */ /* 0x000fea000383ffff */
.L_x_47:
[----:B------:R-:W-:-:S07]  /*8780*/  MOV R0, UR5 ;  /* 0x0000000500007c02 */ /* 0x000fce0008000f00 */
.L_x_139:
[----:B-1----:R1:W2:Y:S02]  /*8790*/  SYNCS.PHASECHK.TRANS64.TRYWAIT P0, [R0+URZ], R3 ;  /* 0x00000003000075a7 */ /* 0x0022a400080011ff */
[----:B--2---:R-:W-:Y:S05]  /*87a0*/  @!P0 NANOSLEEP.SYNCS 0x989680 ;  /* 0x009896800000895d */ /* 0x004fea0003900000 */
[----:B------:R-:W2:Y:S02]  /*87b0*/  @!P0 SYNCS.PHASECHK.TRANS64 P0, [R0+URZ], R3 ;  /* 0x00000003000085a7 */ /* 0x000ea400080010ff */
[----:B--2---:R-:W-:Y:S05]  /*87c0*/  @!P0 BRA `(.L_x_139) ;  /* 0xfffffffc00f08947 */ /* 0x004fea000383ffff */
[----:B------:R-:W-:Y:S05]  /*87d0*/  BRA `(.L_x_140) ;  /* 0xffffffa8005c7947 */ /* 0x000fea000383ffff */
.L_x_48:
[----:B------:R-:W-:-:S07]  /*87e0*/  MOV R0, UR5 ;  /* 0x0000000500007c02 */ /* 0x000fce0008000f00 */
.L_x_141:
[----:B-1----:R1:W2:Y:S02]  /*87f0*/  SYNCS.PHASECHK.TRANS64.TRYWAIT P0, [R0+URZ], R3 ;  /* 0x00000003000075a7 */ /* 0x0022a400080011ff */
[----:B--2---:R-:W-:Y:S05]  /*8800*/  @!P0 NANOSLEEP.SYNCS 0x989680 ;  /* 0x009896800000895d */ /* 0x004fea0003900000 */
[----:B------:R-:W2:Y:S02]  /*8810*/  @!P0 SYNCS.PHASECHK.TRANS64 P0, [R0+URZ], R3 ;  /* 0x00000003000085a7 */ /* 0x000ea400080010ff */
[----:B--2---:R-:W-:Y:S05]  /*8820*/  @!P0 BRA `(.L_x_141) ;  /* 0xfffffffc00f08947 */ /* 0x004fea000383ffff */
[----:B------:R-:W-:Y:S05]  /*8830*/  BRA `(.L_x_142) ;  /* 0xffffffa800687947 */ /* 0x000fea000383ffff */
.L_x_49:
[----:B------:R-:W-:-:S07]  /*8840*/  MOV R0, UR5 ;  /* 0x0000000500007c02 */ /* 0x000fce0008000f00 */
.L_x_143:
[----:B-1----:R1:W2:Y:S02]  /*8850*/  SYNCS.PHASECHK.TRANS64.TRYWAIT P0, [R0+URZ], R3 ;  /* 0x00000003000075a7 */ /* 0x0022a400080011ff */
[----:B--2---:R-:W-:Y:S05]  /*8860*/  @!P0 NANOSLEEP.SYNCS 0x989680 ;  /* 0x009896800000895d */ /* 0x004fea0003900000 */
[----:B------:R-:W2:Y:S02]  /*8870*/  @!P0 SYNCS.PHASECHK.TRANS64 P0, [R0+URZ], R3 ;  /* 0x00000003000085a7 */ /* 0x000ea400080010ff */
[----:B--2---:R-:W-:Y:S05]  /*8880*/  @!P0 BRA `(.L_x_143) ;  /* 0xfffffffc00f08947 */ /* 0x004fea000383ffff */
[----:B------:R-:W-:Y:S05]  /*8890*/  BRA `(.L_x_144) ;  /* 0xffffffa800747947 */ /* 0x000fea000383ffff */
.L_x_50:
[----:B------:R-:W-:-:S07]  /*88a0*/  MOV R0, UR5 ;  /* 0x0000000500007c02 */ /* 0x000fce0008000f00 */
.L_x_145:
[----:B-1----:R1:W2:Y:S02]  /*88b0*/  SYNCS.PHASECHK.TRANS64.TRYWAIT P0, [R0+URZ], R3 ;  /* 0x00000003000075a7 */ /* 0x0022a400080011ff */
[----:B--2---:R-:W-:Y:S05]  /*88c0*/  @!P0 NANOSLEEP.SYNCS 0x989680 ;  /* 0x009896800000895d */ /* 0x004fea0003900000 */
[----:B------:R-:W2:Y:S02]  /*88d0*/  @!P0 SYNCS.PHASECHK.TRANS64 P0, [R0+URZ], R3 ;  /* 0x00000003000085a7 */ /* 0x000ea400080010ff */
[----:B--2---:R-:W-:Y:S05]  /*88e0*/  @!P0 BRA `(.L_x_145) ;  /* 0xfffffffc00f08947 */ /* 0x004fea000383ffff */
[----:B------:R-:W-:Y:S05]  /*88f0*/  BRA `(.L_x_146) ;  /* 0xffffffa800807947 */ /* 0x000fea000383ffff */
.L_x_51:
[----:B------:R-:W-:-:S07]  /*8900*/  MOV R0, UR5 ;  /* 0x0000000500007c02 */ /* 0x000fce0008000f00 */
.L_x_147:
[----:B-1----:R1:W2:Y:S02]  /*8910*/  SYNCS.PHASECHK.TRANS64.TRYWAIT P0, [R0+URZ], R3 ;  /* 0x00000003000075a7 */ /* 0x0022a400080011ff */
[----:B--2---:R-:W-:Y:S05]  /*8920*/  @!P0 NANOSLEEP.SYNCS 0x989680 ;  /* 0x009896800000895d */ /* 0x004fea0003900000 */
[----:B------:R-:W2:Y:S02]  /*8930*/  @!P0 SYNCS.PHASECHK.TRANS64 P0, [R0+URZ], R3 ;  /* 0x00000003000085a7 */ /* 0x000ea400080010ff */
[----:B--2---:R-:W-:Y:S05]  /*8940*/  @!P0 BRA `(.L_x_147) ;  /* 0xfffffffc00f08947 */ /* 0x004fea000383ffff */
[----:B------:R-:W-:Y:S05]  /*8950*/  BRA `(.L_x_148) ;  /* 0xffffffa8008c7947 */ /* 0x000fea000383ffff */
.L_x_54:
[----:B------:R-:W-:-:S07]  /*8960*/  MOV R4, UR4 ;  /* 0x0000000400047c02 */ /* 0x000fce0008000f00 */
.L_x_149:
[----:B-1----:R1:W2:Y:S02]  /*8970*/  SYNCS.PHASECHK.TRANS64.TRYWAIT P1, [R4+URZ+0x108], R7 ;  /* 0x00010807040075a7 */ /* 0x0022a400080211ff */
[----:B--2---:R-:W-:Y:S05]  /*8980*/  @!P1 NANOSLEEP.SYNCS 0x989680 ;  /* 0x009896800000995d */ /* 0x004fea0003900000 */
[----:B------:R-:W2:Y:S02]  /*8990*/  @!P1 SYNCS.PHASECHK.TRANS64 P1, [R4+URZ+0x108], R7 ;  /* 0x00010807040095a7 */ /* 0x000ea400080210ff */
[----:B--2---:R-:W-:Y:S05]  /*89a0*/  @!P1 BRA `(.L_x_149) ;  /* 0xfffffffc00f09947 */ /* 0x004fea000383ffff */
[----:B------:R-:W-:Y:S05]  /*89b0*/  BRA `(.L_x_150) ;  /* 0xffffffa800f87947 */ /* 0x000fea000383ffff */
.L_x_55:
[----:B-1----:R-:W-:-:S07]  /*89c0*/  MOV R4, UR4 ;  /* 0x0000000400047c02 */ /* 0x002fce0008000f00 */
.L_x_151:
[----:B-1----:R1:W2:Y:S02]  /*89d0*/  SYNCS.PHASECHK.TRANS64.TRYWAIT P1, [R4+URZ+0x100], R5 ;  /* 0x00010005040075a7 */ /* 0x0022a400080211ff */
[----:B--2---:R-:W-:Y:S05]  /*89e0*/  @!P1 NANOSLEEP.SYNCS 0x989680 ;  /* 0x009896800000995d */ /* 0x004fea0003900000 */
[----:B------:R-:W2:Y:S02]  /*89f0*/  @!P1 SYNCS.PHASECHK.TRANS64 P1, [R4+URZ+0x100], R5 ;  /* 0x00010005040095a7 */ /* 0x000ea400080210ff */
[----:B--2---:R-:W-:Y:S05]  /*8a00*/  @!P1 BRA `(.L_x_151) ;  /* 0xfffffffc00f09947 */ /* 0x004fea000383ffff */
[----:B------:R-:W-:Y:S05]  /*8a10*/  BRA `(.L_x_152) ;  /* 0xffffffac00007947 */ /* 0x000fea000383ffff */
.L_x_63:
[----:B------:R-:W-:-:S07]  /*8a20*/  MOV R2, UR20 ;  /* 0x0000001400027c02 */ /* 0x000fce0008000f00 */
.L_x_153:
[----:B-1----:R1:W2:Y:S02]  /*8a30*/  SYNCS.PHASECHK.TRANS64.TRYWAIT P0, [R2+URZ+0x100], R5 ;  /* 0x00010005020075a7 */ /* 0x0022a400080011ff */
[----:B--2---:R-:W-:Y:S05]  /*8a40*/  @!P0 NANOSLEEP.SYNCS 0x989680 ;  /* 0x009896800000895d */ /* 0x004fea0003900000 */
[----:B------:R-:W2:Y:S02]  /*8a50*/  @!P0 SYNCS.PHASECHK.TRANS64 P0, [R2+URZ+0x100], R5 ;  /* 0x00010005020085a7 */ /* 0x000ea400080010ff */
[----:B--2---:R-:W-:Y:S05]  /*8a60*/  @!P0 BRA `(.L_x_153) ;  /* 0xfffffffc00f08947 */ /* 0x004fea000383ffff */
[----:B------:R-:W-:Y:S05]  /*8a70*/  BRA `(.L_x_154) ;  /* 0xffffffb000947947 */ /* 0x000fea000383ffff */
.L_x_64:
[----:B------:R-:W-:-:S07]  /*8a80*/  MOV R5, UR25 ;  /* 0x0000001900057c02 */ /* 0x000fce0008000f00 */
.L_x_155:
[----:B-1----:R1:W2:Y:S02]  /*8a90*/  SYNCS.PHASECHK.TRANS64.TRYWAIT P0, [R5+URZ+0x120], R2 ;  /* 0x00012002050075a7 */ /* 0x0022a400080011ff */
[----:B--2---:R-:W-:Y:S05]  /*8aa0*/  @!P0 NANOSLEEP.SYNCS 0x989680 ;  /* 0x009896800000895d */ /* 0x004fea0003900000 */
[----:B------:R-:W2:Y:S02]  /*8ab0*/  @!P0 SYNCS.PHASECHK.TRANS64 P0, [R5+URZ+0x120], R2 ;  /* 0x00012002050085a7 */ /* 0x000ea400080010ff */
[----:B--2---:R-:W-:Y:S05]  /*8ac0*/  @!P0 BRA `(.L_x_155) ;  /* 0xfffffffc00f08947 */ /* 0x004fea000383ffff */
[----:B------:R-:W-:Y:S05]  /*8ad0*/  BRA `(.L_x_156) ;  /* 0xffffffb000b07947 */ /* 0x000fea000383ffff */
.L_x_67:
[----:B-1----:R-:W-:Y:S07]  /*8ae0*/  MOV R2, UR18 ;  /* 0x0000001200027c02 */ /* 0x002fee0008000f00 */
.L_x_157:
[----:B-1----:R1:W2:Y:S02]  /*8af0*/  SYNCS.PHASECHK.TRANS64.TRYWAIT P0, [R2+URZ], R5 ;  /* 0x00000005020075a7 */ /* 0x0022a400080011ff */
[----:B--2---:R-:W-:Y:S05]  /*8b00*/  @!P0 NANOSLEEP.SYNCS 0x989680 ;  /* 0x009896800000895d */ /* 0x004fea0003900000 */
[----:B------:R-:W2:Y:S02]  /*8b10*/  @!P0 SYNCS.PHASECHK.TRANS64 P0, [R2+URZ], R5 ;  /* 0x00000005020085a7 */ /* 0x000ea400080010ff */
[----:B--2---:R-:W-:Y:S05]  /*8b20*/  @!P0 BRA `(.L_x_157) ;  /* 0xfffffffc00f08947 */ /* 0x004fea000383ffff */
[----:B------:R-:W-:Y:S05]  /*8b30*/  BRA `(.L_x_66) ;  /* 0xffffffb000d47947 */ /* 0x000fea000383ffff */
.L_x_70:
[----:B------:R-:W-:-:S07]  /*8b40*/  MOV R2, UR4 ;  /* 0x0000000400027c02 */ /* 0x000fce0008000f00 */
.L_x_158:
[----:B-1----:R1:W3:Y:S02]  /*8b50*/  SYNCS.PHASECHK.TRANS64.TRYWAIT P0, [R2+URZ], R3 ;  /* 0x00000003020075a7 */ /* 0x0022e400080011ff */
[----:B---3--:R-:W-:Y:S05]  /*8b60*/  @!P0 NANOSLEEP.SYNCS 0x989680 ;  /* 0x009896800000895d */ /* 0x008fea0003900000 */
[----:B------:R-:W3:Y:S02]  /*8b70*/  @!P0 SYNCS.PHASECHK.TRANS64 P0, [R2+URZ], R3 ;  /* 0x00000003020085a7 */ /* 0x000ee400080010ff */
[----:B---3--:R-:W-:Y:S05]  /*8b80*/  @!P0 BRA `(.L_x_158) ;  /* 0xfffffffc00f08947 */ /* 0x008fea000383ffff */
[----:B------:R-:W-:Y:S05]  /*8b90*/  BRA `(.L_x_159) ;  /* 0xffffffb400d47947 */ /* 0x000fea000383ffff */
.L_x_71:
[----:B------:R-:W-:-:S07]  /*8ba0*/  MOV R2, UR4 ;  /* 0x0000000400027c02 */ /* 0x000fce0008000f00 */
.L_x_160:
[----:B-1----:R1:W2:Y:S02]  /*8bb0*/  SYNCS.PHASECHK.TRANS64.TRYWAIT P0, [R2+URZ], R3 ;  /* 0x00000003020075a7 */ /* 0x0022a400080011ff */
[----:B--2---:R-:W-:Y:S05]  /*8bc0*/  @!P0 NANOSLEEP.SYNCS 0x989680 ;  /* 0x009896800000895d */ /* 0x004fea0003900000 */
[----:B------:R-:W2:Y:S02]  /*8bd0*/  @!P0 SYNCS.PHASECHK.TRANS64 P0, [R2+URZ], R3 ;  /* 0x00000003020085a7 */ /* 0x000ea400080010ff */
[----:B--2---:R-:W-:Y:S05]  /*8be0*/  @!P0 BRA `(.L_x_160) ;  /* 0xfffffffc00f08947 */ /* 0x004fea000383ffff */
[----:B------:R-:W-:Y:S05]  /*8bf0*/  BRA `(.L_x_161) ;  /* 0xffffffb400e07947 */ /* 0x000fea000383ffff */
.L_x_76:
[----:B------:R-:W-:Y:S07]  /*8c00*/  MOV R0, UR24 ;  /* 0x0000001800007c02 */ /* 0x000fee0008000f00 */
.L_x_162:
[----:B---3--:R3:W4:Y:S02]  /*8c10*/  SYNCS.PHASECHK.TRANS64.TRYWAIT P0, [R0+URZ+0x100], R5 ;  /* 0x00010005000075a7 */ /* 0x00872400080011ff */
[----:B----4-:R-:W-:Y:S05]  /*8c20*/  @!P0 NANOSLEEP.SYNCS 0x989680 ;  /* 0x009896800000895d */ /* 0x010fea0003900000 */
[----:B------:R-:W4:Y:S02]  /*8c30*/  @!P0 SYNCS.PHASECHK.TRANS64 P0, [R0+URZ+0x100], R5 ;  /* 0x00010005000085a7 */ /* 0x000f2400080010ff */
[----:B----4-:R-:W-:Y:S05]  /*8c40*/  @!P0 BRA `(.L_x_162) ;  /* 0xfffffffc00f08947 */ /* 0x010fea000383ffff */
[----:B------:R-:W-:Y:S05]  /*8c50*/  BRA `(.L_x_163) ;  /* 0xffffffbc00247947 */ /* 0x000fea000383ffff */
.L_x_79:
[----:B------:R-:W-:Y:S07]  /*8c60*/  MOV R0, UR24 ;  /* 0x0000001800007c02 */ /* 0x000fee0008000f00 */
.L_x_164:
[----:B---3--:R3:W4:Y:S02]  /*8c70*/  SYNCS.PHASECHK.TRANS64.TRYWAIT P2, [R0+URZ+0xf8], R9 ;  /* 0x0000f809000075a7 */ /* 0x00872400080411ff */
[----:B----4-:R-:W-:Y:S05]  /*8c80*/  @!P2 NANOSLEEP.SYNCS 0x989680 ;  /* 0x009896800000a95d */ /* 0x010fea0003900000 */
[----:B------:R-:W4:Y:S02]  /*8c90*/  @!P2 SYNCS.PHASECHK.TRANS64 P2, [R0+URZ+0xf8], R9 ;  /* 0x0000f8090000a5a7 */ /* 0x000f2400080410ff */
[----:B----4-:R-:W-:Y:S05]  /*8ca0*/  @!P2 BRA `(.L_x_164) ;  /* 0xfffffffc00f0a947 */ /* 0x010fea000383ffff */
[----:B------:R-:W-:Y:S05]  /*8cb0*/  BRA `(.L_x_78) ;  /* 0xffffffc000847947 */ /* 0x000fea000383ffff */
.L_x_82:
[----:B------:R-:W-:Y:S07]  /*8cc0*/  MOV R2, UR7 ;  /* 0x0000000700027c02 */ /* 0x000fee0008000f00 */
.L_x_165:
[----:B-1----:R1:W3:Y:S02]  /*8cd0*/  SYNCS.PHASECHK.TRANS64.TRYWAIT P1, [R2+URZ+0xd8], R9 ;  /* 0x0000d809020075a7 */ /* 0x0022e400080211ff */
[----:B---3--:R-:W-:Y:S05]  /*8ce0*/  @!P1 NANOSLEEP.SYNCS 0x989680 ;  /* 0x009896800000995d */ /* 0x008fea0003900000 */
[----:B------:R-:W3:Y:S02]  /*8cf0*/  @!P1 SYNCS.PHASECHK.TRANS64 P1, [R2+URZ+0xd8], R9 ;  /* 0x0000d809020095a7 */ /* 0x000ee400080210ff */
[----:B---3--:R-:W-:Y:S05]  /*8d00*/  @!P1 BRA `(.L_x_165) ;  /* 0xfffffffc00f09947 */ /* 0x008fea000383ffff */
[----:B------:R-:W-:Y:S05]  /*8d10*/  BRA `(.L_x_166) ;  /* 0xffffffc400407947 */ /* 0x000fea000383ffff */
.L_x_83:
[----:B------:R-:W-:Y:S07]  /*8d20*/  MOV R0, UR4 ;  /* 0x0000000400007c02 */ /* 0x000fee0008000f00 */
.L_x_167:
[----:B-1----:R1:W3:Y:S02]  /*8d30*/  SYNCS.PHASECHK.TRANS64.TRYWAIT P0, [R0+URZ+0xd8], R9 ;  /* 0x0000d809000075a7 */ /* 0x0022e400080011ff */
[----:B---3--:R-:W-:Y:S05]  /*8d40*/  @!P0 NANOSLEEP.SYNCS 0x989680 ;  /* 0x009896800000895d */ /* 0x008fea0003900000 */
[----:B------:R-:W3:Y:S02]  /*8d50*/  @!P0 SYNCS.PHASECHK.TRANS64 P0, [R0+URZ+0xd8], R9 ;  /* 0x0000d809000085a7 */ /* 0x000ee400080010ff */
[----:B---3--:R-:W-:Y:S05]  /*8d60*/  @!P0 BRA `(.L_x_167) ;  /* 0xfffffffc00f08947 */ /* 0x008fea000383ffff */
[----:B------:R-:W-:Y:S05]  /*8d70*/  BRA `(.L_x_168) ;  /* 0xffffffc400b07947 */ /* 0x000fea000383ffff */
.L_x_85:
[----:B------:R-:W-:-:S07]  /*8d80*/  MOV R0, UR4 ;  /* 0x0000000400007c02 */ /* 0x000fce0008000f00 */
.L_x_169:
[----:B-1----:R1:W3:Y:S02]  /*8d90*/  SYNCS.PHASECHK.TRANS64.TRYWAIT P0, [R0+URZ], R3 ;  /* 0x00000003000075a7 */ /* 0x0022e400080011ff */
[----:B---3--:R-:W-:Y:S05]  /*8da0*/  @!P0 NANOSLEEP.SYNCS 0x989680 ;  /* 0x009896800000895d */ /* 0x008fea0003900000 */
[----:B------:R-:W3:Y:S02]  /*8db0*/  @!P0 SYNCS.PHASECHK.TRANS64 P0, [R0+URZ], R3 ;  /* 0x00000003000085a7 */ /* 0x000ee400080010ff */
[----:B---3--:R-:W-:Y:S05]  /*8dc0*/  @!P0 BRA `(.L_x_169) ;  /* 0xfffffffc00f08947 */ /* 0x008fea000383ffff */
[----:B------:R-:W-:Y:S05]  /*8dd0*/  BRA `(.L_x_170) ;  /* 0xffffffc800347947 */ /* 0x000fea000383ffff */
.L_x_86:
[----:B------:R-:W-:-:S07]  /*8de0*/  MOV R0, UR5 ;  /* 0x0000000500007c02 */ /* 0x000fce0008000f00 */
.L_x_171:
[----:B-1----:R1:W3:Y:S02]  /*8df0*/  SYNCS.PHASECHK.TRANS64.TRYWAIT P0, [R0+URZ], R3 ;  /* 0x00000003000075a7 */ /* 0x0022e400080011ff */
[----:B---3--:R-:W-:Y:S05]  /*8e00*/  @!P0 NANOSLEEP.SYNCS 0x989680 ;  /* 0x009896800000895d */ /* 0x008fea0003900000 */
[----:B------:R-:W3:Y:S02]  /*8e10*/  @!P0 SYNCS.PHASECHK.TRANS64 P0, [R0+URZ], R3 ;  /* 0x00000003000085a7 */ /* 0x000ee400080010ff */
[----:B---3--:R-:W-:Y:S05]  /*8e20*/  @!P0 BRA `(.L_x_171) ;  /* 0xfffffffc00f08947 */ /* 0x008fea000383ffff */
[----:B------:R-:W-:Y:S05]  /*8e30*/  BRA `(.L_x_172) ;  /* 0xffffffc800407947 */ /* 0x000fea000383ffff */
.L_x_88:
[----:B------:R-:W-:Y:S07]  /*8e40*/  MOV R0, UR49 ;  /* 0x0000003100007c02 */ /* 0x000fee0008000f00 */
.L_x_173:
[----:B-1----:R1:W2:Y:S02]  /*8e50*/  SYNCS.PHASECHK.TRANS64.TRYWAIT P0, [R0+URZ+0x100], R3 ;  /* 0x00010003000075a7 */ /* 0x0022a400080011ff */
[----:B--2---:R-:W-:Y:S05]  /*8e60*/  @!P0 NANOSLEEP.SYNCS 0x989680 ;  /* 0x009896800000895d */ /* 0x004fea0003900000 */
[----:B------:R-:W2:Y:S02]  /*8e70*/  @!P0 SYNCS.PHASECHK.TRANS64 P0, [R0+URZ+0x100], R3 ;  /* 0x00010003000085a7 */ /* 0x000ea400080010ff */
[----:B--2---:R-:W-:Y:S05]  /*8e80*/  @!P0 BRA `(.L_x_173) ;  /* 0xfffffffc00f08947 */ /* 0x004fea000383ffff */
[----:B------:R-:W-:Y:S05]  /*8e90*/  BRA `(.L_x_174) ;  /* 0xffffffcc00447947 */ /* 0x000fea000383ffff */
.L_x_98:
[----:B-1----:R1:W3:Y:S02]  /*8ea0*/  SYNCS.PHASECHK.TRANS64.TRYWAIT P1, [R3+URZ+0xc0], R2 ;  /* 0x0000c002030075a7 */ /* 0x0022e400080211ff */
[----:B---3--:R-:W-:Y:S05]  /*8eb0*/  @!P1 NANOSLEEP.SYNCS 0x989680 ;  /* 0x009896800000995d */ /* 0x008fea0003900000 */
[----:B------:R-:W3:Y:S02]  /*8ec0*/  @!P1 SYNCS.PHASECHK.TRANS64 P1, [R3+URZ+0xc0], R2 ;  /* 0x0000c002030095a7 */ /* 0x000ee400080210ff */
[----:B---3--:R-:W-:Y:S05]  /*8ed0*/  @!P1 BRA `(.L_x_98) ;  /* 0xfffffffc00f09947 */ /* 0x008fea000383ffff */
[----:B------:R-:W-:Y:S05]  /*8ee0*/  BRA `(.L_x_97) ;  /* 0xffffffdc00287947 */ /* 0x000fea000383ffff */
.L_x_100:
[----:B--2---:R2:W3:Y:S02]  /*8ef0*/  SYNCS.PHASECHK.TRANS64.TRYWAIT P0, [R83+URZ+0x110], R0 ;  /* 0x00011000530075a7 */ /* 0x0044e400080011ff */
[----:B---3--:R-:W-:Y:S05]  /*8f00*/  @!P0 NANOSLEEP.SYNCS 0x989680 ;  /* 0x009896800000895d */ /* 0x008fea0003900000 */
[----:B------:R-:W3:Y:S02]  /*8f10*/  @!P0 SYNCS.PHASECHK.TRANS64 P0, [R83+URZ+0x110], R0 ;  /* 0x00011000530085a7 */ /* 0x000ee400080010ff */
[----:B---3--:R-:W-:Y:S05]  /*8f20*/  @!P0 BRA `(.L_x_100) ;  /* 0xfffffffc00f08947 */ /* 0x008fea000383ffff */
[----:B------:R-:W-:Y:S05]  /*8f30*/  BRA `(.L_x_99) ;  /* 0xffffffdc00a07947 */ /* 0x000fea000383ffff */
.L_x_111:
[----:B-1----:R1:W2:Y:S02]  /*8f40*/  SYNCS.PHASECHK.TRANS64.TRYWAIT P0, [R3+URZ+0xc0], R34 ;  /* 0x0000c022030075a7 */ /* 0x0022a400080011ff */
[----:B--2---:R-:W-:Y:S05]  /*8f50*/  @!P0 NANOSLEEP.SYNCS 0x989680 ;  /* 0x009896800000895d */ /* 0x004fea0003900000 */
[----:B------:R-:W2:Y:S02]  /*8f60*/  @!P0 SYNCS.PHASECHK.TRANS64 P0, [R3+URZ+0xc0], R34 ;  /* 0x0000c022030085a7 */ /* 0x000ea400080010ff */
[----:B--2---:R-:W-:Y:S05]  /*8f70*/  @!P0 BRA `(.L_x_111) ;  /* 0xfffffffc00f08947 */ /* 0x004fea000383ffff */
[----:B------:R-:W-:Y:S05]  /*8f80*/  BRA `(.L_x_110) ;  /* 0xffffffe400f87947 */ /* 0x000fea000383ffff */
        .weak           $__internal_0_$__cuda_sm10x_tcgen05_guardrail_trap_col_being_dealloced_not_returned_by_alloc
        .type           $__internal_0_$__cuda_sm10x_tcgen05_guardrail_trap_col_being_dealloced_not_returned_by_alloc,@function
        .size           $__internal_0_$__cuda_sm10x_tcgen05_guardrail_trap_col_being_dealloced_not_returned_by_alloc,($__internal_1_$__cuda_sm10x_tcgen05_guardrail_trap_phase_invalid_during_alloc - $__internal_0_$__cuda_sm10x_tcgen05_guardrail_trap_col_being_dealloced_not_returned_by_alloc)
$__internal_0_$__cuda_sm10x_tcgen05_guardrail_trap_col_being_dealloced_not_returned_by_alloc:
[----:B------:R-:W-:Y:S05]  /*8f90*/  BPT.TRAP 0x1 ;  /* 0x000000040000795c */ /* 0x000fea0000300000 */
[----:B------:R-:W-:-:S04]  /*8fa0*/  MOV R3, 0x0 ;  /* 0x0000000000037802 */ /* 0x000fc80000000f00 */
[----:B------:R-:W-:Y:S05]  /*8fb0*/  RET.REL.NODEC R2 `(_ZN7cutlass13device_kernelINS_4conv6kernel13ConvUniversalINS1_16ConvProblemShapeILNS1_8OperatorE1ELi3EEENS1_10collective14CollectiveConvINS1_47MainloopSm100TmaUmmaWarpSpecializedImplicitGemmILS5_1ELi12ELi3ELi1ELi2EN4cute5tupleIJNSA_1CILi2EEENSC_ILi1EEESE_EEEEENSB_IJNSC_ILi64EEESH_NSB_IJNSC_ILi32EEEEEEEEENS_10tfloat32_tESL_NSA_8TiledMMAINSA_8MMA_AtomIJNSA_17SM100_MMA_TF32_SSISL_SL_fLi64ELi64ELNSA_4UMMA5MajorE0ELSQ_1ELNSP_7ScaleInE0ELSR_0EEEEEENSA_6LayoutINSB_IJSE_SE_SE_EEENSB_IJNSC_ILi0EEESW_SW_EEEEENSB_IJNSA_10UnderscoreESZ_SZ_EEEEENS7_6detail27Sm100ImplicitGemmTileTraitsINSA_20SM90_TMA_LOAD_IM2COLENSA_14ComposedLayoutINSA_7SwizzleILi3ELi4ELi3EEENSA_18smem_ptr_flag_bitsILi32EEENSU_INSB_IJNSC_ILi8EEESI_EEENSB_IJSI_SE_EEEEEEEvEENS13_INSA_23SM90_TMA_LOAD_MULTICASTENS15_INS16_ILi2ELi5ELi2EEES19_NSU_INSB_IJSI_NSC_ILi4EEEEEENSB_IJSE_SI_EEEEEEEvEEEENS_8epilogue10collective18CollectiveEpilogueINS1P_23Sm100TmaWarpSpecializedILi3ELi2ELi16ELb1ELb0EEEJSK_NSB_IJNSU_ISH_SE_EENSU_ISI_SE_EEEEESL_NSB_IJNSB_IJllllEEESE_SW_EEESL_S1Y_NS1P_6fusion15FusionCallbacksIS1T_NS1Z_17LinearCombinationISL_fSL_fLNS_15FloatRoundStyleE2EEESK_S1W_JEEENSA_5SM1004TMEM4LOAD26SM100_TMEM_LOAD_16dp128b8xES14_S1E_NSA_17SM75_U32x4_LDSM_NENSA_21SM90_TMA_STORE_IM2COLES1E_NSA_17SM90_U32x4_STSM_NENSA_39AutoVectorizingCopyWithAssumedAlignmentILi128EEEEEEvvEEEEvNT_6ParamsE) ;  /* 0xffffff7002107950 */ /* 0x000fea0003c3ffff */
        .weak           $__internal_1_$__cuda_sm10x_tcgen05_guardrail_trap_phase_invalid_during_alloc
        .type           $__internal_1_$__cuda_sm10x_tcgen05_guardrail_trap_phase_invalid_during_alloc,@function
        .size           $__internal_1_$__cuda_sm10x_tcgen05_guardrail_trap_phase_invalid_during_alloc,($__internal_2_$__cuda_sm10x_tcgen05_guardrail_trap_unallocated_columns_being_dealloced - $__internal_1_$__cuda_sm10x_tcgen05_guardrail_trap_phase_invalid_during_alloc)
$__internal_1_$__cuda_sm10x_tcgen05_guardrail_trap_phase_invalid_during_alloc:
[----:B------:R-:W-:Y:S05]  /*8fc0*/  BPT.TRAP 0x1 ;  /* 0x000000040000795c */ /* 0x000fea0000300000 */
[----:B------:R-:W-:-:S04]  /*8fd0*/  HFMA2 R5, -RZ, RZ, 0, 0 ;  /* 0x00000000ff057431 */ /* 0x000fc800000001ff */
[----:B------:R-:W-:Y:S05]  /*8fe0*/  RET.REL.NODEC R4 `(_ZN7cutlass13device_kernelINS_4conv6kernel13ConvUniversalINS1_16ConvProblemShapeILNS1_8OperatorE1ELi3EEENS1_10collective14CollectiveConvINS1_47MainloopSm100TmaUmmaWarpSpecializedImplicitGemmILS5_1ELi12ELi3ELi1ELi2EN4cute5tupleIJNSA_1CILi2EEENSC_ILi1EEESE_EEEEENSB_IJNSC_ILi64EEESH_NSB_IJNSC_ILi32EEEEEEEEENS_10tfloat32_tESL_NSA_8TiledMMAINSA_8MMA_AtomIJNSA_17SM100_MMA_TF32_SSISL_SL_fLi64ELi64ELNSA_4UMMA5MajorE0ELSQ_1ELNSP_7ScaleInE0ELSR_0EEEEEENSA_6LayoutINSB_IJSE_SE_SE_EEENSB_IJNSC_ILi0EEESW_SW_EEEEENSB_IJNSA_10UnderscoreESZ_SZ_EEEEENS7_6detail27Sm100ImplicitGemmTileTraitsINSA_20SM90_TMA_LOAD_IM2COLENSA_14ComposedLayoutINSA_7SwizzleILi3ELi4ELi3EEENSA_18smem_ptr_flag_bitsILi32EEENSU_INSB_IJNSC_ILi8EEESI_EEENSB_IJSI_SE_EEEEEEEvEENS13_INSA_23SM90_TMA_LOAD_MULTICASTENS15_INS16_ILi2ELi5ELi2EEES19_NSU_INSB_IJSI_NSC_ILi4EEEEEENSB_IJSE_SI_EEEEEEEvEEEENS_8epilogue10collective18CollectiveEpilogueINS1P_23Sm100TmaWarpSpecializedILi3ELi2ELi16ELb1ELb0EEEJSK_NSB_IJNSU_ISH_SE_EENSU_ISI_SE_EEEEESL_NSB_IJNSB_IJllllEEESE_SW_EEESL_S1Y_NS1P_6fusion15FusionCallbacksIS1T_NS1Z_17LinearCombinationISL_fSL_fLNS_15FloatRoundStyleE2EEESK_S1W_JEEENSA_5SM1004TMEM4LOAD26SM100_TMEM_LOAD_16dp128b8xES14_S1E_NSA_17SM75_U32x4_LDSM_NENSA_21SM90_TMA_STORE_IM2COLES1E_NSA_17SM90_U32x4_STSM_NENSA_39AutoVectorizingCopyWithAssumedAlignmentILi128EEEEEEvvEEEEvNT_6ParamsE) ;  /* 0xffffff7004047950 */ /* 0x000fea0003c3ffff */
        .weak           $__internal_2_$__cuda_sm10x_tcgen05_guardrail_trap_unallocated_columns_being_dealloced
        .type           $__internal_2_$__cuda_sm10x_tcgen05_guardrail_trap_unallocated_columns_being_dealloced,@function
        .size           $__internal_2_$__cuda_sm10x_tcgen05_guardrail_trap_unallocated_columns_being_dealloced,(.L_x_176 - $__internal_2_$__cuda_sm10x_tcgen05_guardrail_trap_unallocated_columns_being_dealloced)
$__internal_2_$__cuda_sm10x_tcgen05_guardrail_trap_unallocated_columns_being_dealloced:
[----:B------:R-:W-:Y:S05]  /*8ff0*/  BPT.TRAP 0x1 ;  /* 0x000000040000795c */ /* 0x000fea0000300000 */
[----:B------:R-:W-:-:S04]  /*9000*/  MOV R3, 0x0 ;  /* 0x0000000000037802 */ /* 0x000fc80000000f00 */
[----:B------:R-:W-:Y:S05]  /*9010*/  RET.REL.NODEC R2 `(_ZN7cutlass13device_kernelINS_4conv6kernel13ConvUniversalINS1_16ConvProblemShapeILNS1_8OperatorE1ELi3EEENS1_10collective14CollectiveConvINS1_47MainloopSm100TmaUmmaWarpSpecializedImplicitGemmILS5_1ELi12ELi3ELi1ELi2EN4cute5tupleIJNSA_1CILi2EEENSC_ILi1EEESE_EEEEENSB_IJNSC_ILi64EEESH_NSB_IJNSC_ILi32EEEEEEEEENS_10tfloat32_tESL_NSA_8TiledMMAINSA_8MMA_AtomIJNSA_17SM100_MMA_TF32_SSISL_SL_fLi64ELi64ELNSA_4UMMA5MajorE0ELSQ_1ELNSP_7ScaleInE0ELSR_0EEEEEENSA_6LayoutINSB_IJSE_SE_SE_EEENSB_IJNSC_ILi0EEESW_SW_EEEEENSB_IJNSA_10UnderscoreESZ_SZ_EEEEENS7_6detail27Sm100ImplicitGemmTileTraitsINSA_20SM90_TMA_LOAD_IM2COLENSA_14ComposedLayoutINSA_7SwizzleILi3ELi4ELi3EEENSA_18smem_ptr_flag_bitsILi32EEENSU_INSB_IJNSC_ILi8EEESI_EEENSB_IJSI_SE_EEEEEEEvEENS13_INSA_23SM90_TMA_LOAD_MULTICASTENS15_INS16_ILi2ELi5ELi2EEES19_NSU_INSB_IJSI_NSC_ILi4EEEEEENSB_IJSE_SI_EEEEEEEvEEEENS_8epilogue10collective18CollectiveEpilogueINS1P_23Sm100TmaWarpSpecializedILi3ELi2ELi16ELb1ELb0EEEJSK_NSB_IJNSU_ISH_SE_EENSU_ISI_SE_EEEEESL_NSB_IJNSB_IJllllEEESE_SW_EEESL_S1Y_NS1P_6fusion15FusionCallbacksIS1T_NS1Z_17LinearCombinationISL_fSL_fLNS_15FloatRoundStyleE2EEESK_S1W_JEEENSA_5SM1004TMEM4LOAD26SM100_TMEM_LOAD_16dp128b8xES14_S1E_NSA_17SM75_U32x4_LDSM_NENSA_21SM90_TMA_STORE_IM2COLES1E_NSA_17SM90_U32x4_STSM_NENSA_39AutoVectorizingCopyWithAssumedAlignmentILi128EEEEEEvvEEEEvNT_6ParamsE) ;  /* 0xffffff6c02f87950 */ /* 0x000fea0003c3ffff */
.L_x_175:
[----:B------:R-:W-:-:S00]  /*9020*/  BRA `(.L_x_175) ;  /* 0xfffffffc00fc7947 */ /* 0x000fc0000383ffff */
[----:B------:R-:W-:-:S00]  /*9030*/  NOP ;  /* 0x0000000000007918 */ /* 0x000fc00000000000 */
        /* <DEDUP_REMOVED lines=12> */
.L_x_176:


//--------------------- .nv.global.init           --------------------------
	.section	.nv.global.init,"aw",@progbits
.nv.global.init:
	.type		$str$29,@object
	.size		$str$29,($str$30 - $str$29)
$str$29:
        /*0000*/ 	.byte	0x28, 0x61, 0x64, 0x64, 0x72, 0x65, 0x73, 0x73, 0x20, 0x26, 0x20, 0x6d, 0x61, 0x73, 0x6b, 0x29
        /*0010*/ 	.byte	0x20, 0x3d, 0x3d, 0x20, 0x30, 0x00
	.type		$str$30,@object
	.size		$str$30,($str$28 - $str$30)
$str$30:
        /*0016*/ 	.byte	0x2f, 0x74, 0x6d, 0x70, 0x2f, 0x63, 0x75, 0x74, 0x6c, 0x61, 0x73, 0x73, 0x5f, 0x73, 0x77, 0x65
        /*0026*/ 	.byte	0x65, 0x70, 0x5f, 0x73, 0x72, 0x63, 0x2f, 0x69, 0x6e, 0x63, 0x6c, 0x75, 0x64, 0x65, 0x2f, 0x63
        /*0036*/ 	.byte	0x75, 0x74, 0x65, 0x2f, 0x70, 0x6f, 0x69, 0x6e, 0x74, 0x65, 0x72, 0x5f, 0x66, 0x6c, 0x61, 0x67
        /*0046*/ 	.byte	0x67, 0x65, 0x64, 0x2e, 0x68, 0x70, 0x70, 0x00
	.type		$str$28,@object
	.size		$str$28,($str$27 - $str$28)
$str$28:
        /*004e*/ 	.byte	0x2f, 0x74, 0x6d, 0x70, 0x2f, 0x63, 0x75, 0x74, 0x6c, 0x61, 0x73, 0x73, 0x5f, 0x73, 0x77, 0x65
        /*005e*/ 	.byte	0x65, 0x70, 0x5f, 0x73, 0x72, 0x63, 0x2f, 0x69, 0x6e, 0x63, 0x6c, 0x75, 0x64, 0x65, 0x2f, 0x63
        /*006e*/ 	.byte	0x75, 0x74, 0x65, 0x2f, 0x61, 0x74, 0x6f, 0x6d, 0x2f, 0x63, 0x6f, 0x70, 0x79, 0x5f, 0x74, 0x72
        /*007e*/ 	.byte	0x61, 0x69, 0x74, 0x73, 0x5f, 0x73, 0x6d, 0x31, 0x30, 0x30, 0x2e, 0x68, 0x70, 0x70, 0x00
	.type		$str$27,@object
	.size		$str$27,(__unnamed_1 - $str$27)
$str$27:
        /*008d*/ 	.byte	0x28, 0x28, 0x75, 0x69, 0x6e, 0x74, 0x33, 0x32, 0x5f, 0x74, 0x28, 0x74, 0x68, 0x72, 0x65, 0x61
        /*009d*/ 	.byte	0x64, 0x49, 0x64, 0x78, 0x2e, 0x78, 0x29, 0x20, 0x2f, 0x20, 0x33, 0x32, 0x29, 0x20, 0x25, 0x20
        /*00ad*/ 	.byte	0x34, 0x29, 0x20, 0x3d, 0x3d, 0x20, 0x28, 0x28, 0x28, 0x74, 0x6d, 0x65, 0x6d, 0x5f, 0x61, 0x64
        /*00bd*/ 	.byte	0x64, 0x72, 0x20, 0x3e, 0x3e, 0x20, 0x31, 0x36, 0x29, 0x20, 0x2f, 0x20, 0x33, 0x32, 0x29, 0x20
        /*00cd*/ 	.byte	0x25, 0x20, 0x34, 0x29, 0x00
	.type		__unnamed_1,@object
	.size		__unnamed_1,(__unnamed_2 - __unnamed_1)
__unnamed_1:
        /*00d2*/ 	.byte	0x61, 0x75, 0x74, 0x6f, 0x20, 0x63, 0x75, 0x74, 0x65, 0x3a, 0x3a, 0x61, 0x73, 0x5f, 0x70, 0x6f
        /* <DEDUP_REMOVED lines=24> */
        /*0262*/ 	.byte	0x30, 0x34, 0x38, 0x3e, 0x3e, 0x3e, 0x3e, 0x5d, 0x00
	.type		__unnamed_2,@object
	.size		__unnamed_2,(.L_2 - __unnamed_2)
__unnamed_2:
        /* <DEDUP_REMOVED lines=45> */
        /*053b*/ 	.byte	0x3e, 0x3e, 0x3e, 0x5d, 0x00
.L_2:


//--------------------- .nv.shared._ZN7cutlass13device_kernelINS_4conv6kernel13ConvUniversalINS1_16ConvProblemShapeILNS1_8OperatorE1ELi3EEENS1_10collective14CollectiveConvINS1_47MainloopSm100TmaUmmaWarpSpecializedImplicitGemmILS5_1ELi12ELi3ELi1ELi2EN4cute5tupleIJNSA_1CILi2EEENSC_ILi1EEESE_EEEEENSB_IJNSC_ILi64EEESH_NSB_IJNSC_ILi32EEEEEEEEENS_10tfloat32_tESL_NSA_8TiledMMAINSA_8MMA_AtomIJNSA_17SM100_MMA_TF32_SSISL_SL_fLi64ELi64ELNSA_4UMMA5MajorE0ELSQ_1ELNSP_7ScaleInE0ELSR_0EEEEEENSA_6LayoutINSB_IJSE_SE_SE_EEENSB_IJNSC_ILi0EEESW_SW_EEEEENSB_IJNSA_10UnderscoreESZ_SZ_EEEEENS7_6detail27Sm100ImplicitGemmTileTraitsINSA_20SM90_TMA_LOAD_IM2COLENSA_14ComposedLayoutINSA_7SwizzleILi3ELi4ELi3EEENSA_18smem_ptr_flag_bitsILi32EEENSU_INSB_IJNSC_ILi8EEESI_EEENSB_IJSI_SE_EEEEEEEvEENS13_INSA_23SM90_TMA_LOAD_MULTICASTENS15_INS16_ILi2ELi5ELi2EEES19_NSU_INSB_IJSI_NSC_ILi4EEEEEENSB_IJSE_SI_EEEEEEEvEEEENS_8epilogue10collective18CollectiveEpilogueINS1P_23Sm100TmaWarpSpecializedILi3ELi2ELi16ELb1ELb0EEEJSK_NSB_IJNSU_ISH_SE_EENSU_ISI_SE_EEEEESL_NSB_IJNSB_IJllllEEESE_SW_EEESL_S1Y_NS1P_6fusion15FusionCallbacksIS1T_NS1Z_17LinearCombinationISL_fSL_fLNS_15FloatRoundStyleE2EEESK_S1W_JEEENSA_5SM1004TMEM4LOAD26SM100_TMEM_LOAD_16dp128b8xES14_S1E_NSA_17SM75_U32x4_LDSM_NENSA_21SM90_TMA_STORE_IM2COLES1E_NSA_17SM90_U32x4_STSM_NENSA_39AutoVectorizingCopyWithAssumedAlignmentILi128EEEEEEvvEEEEvNT_6ParamsE --------------------------
	.section	.nv.shared._ZN7cutlass13device_kernelINS_4conv6kernel13ConvUniversalINS1_16ConvProblemShapeILNS1_8OperatorE1ELi3EEENS1_10collective14CollectiveConvINS1_47MainloopSm100TmaUmmaWarpSpecializedImplicitGemmILS5_1ELi12ELi3ELi1ELi2EN4cute5tupleIJNSA_1CILi2EEENSC_ILi1EEESE_EEEEENSB_IJNSC_ILi64EEESH_NSB_IJNSC_ILi32EEEEEEEEENS_10tfloat32_tESL_NSA_8TiledMMAINSA_8MMA_AtomIJNSA_17SM100_MMA_TF32_SSISL_SL_fLi64ELi64ELNSA_4UMMA5MajorE0ELSQ_1ELNSP_7ScaleInE0ELSR_0EEEEEENSA_6LayoutINSB_IJSE_SE_SE_EEENSB_IJNSC_ILi0EEESW_SW_EEEEENSB_IJNSA_10UnderscoreESZ_SZ_EEEEENS7_6detail27Sm100ImplicitGemmTileTraitsINSA_20SM90_TMA_LOAD_IM2COLENSA_14ComposedLayoutINSA_7SwizzleILi3ELi4ELi3EEENSA_18smem_ptr_flag_bitsILi32EEENSU_INSB_IJNSC_ILi8EEESI_EEENSB_IJSI_SE_EEEEEEEvEENS13_INSA_23SM90_TMA_LOAD_MULTICASTENS15_INS16_ILi2ELi5ELi2EEES19_NSU_INSB_IJSI_NSC_ILi4EEEEEENSB_IJSE_SI_EEEEEEEvEEEENS_8epilogue10collective18CollectiveEpilogueINS1P_23Sm100TmaWarpSpecializedILi3ELi2ELi16ELb1ELb0EEEJSK_NSB_IJNSU_ISH_SE_EENSU_ISI_SE_EEEEESL_NSB_IJNSB_IJllllEEESE_SW_EEESL_S1Y_NS1P_6fusion15FusionCallbacksIS1T_NS1Z_17LinearCombinationISL_fSL_fLNS_15FloatRoundStyleE2EEESK_S1W_JEEENSA_5SM1004TMEM4LOAD26SM100_TMEM_LOAD_16dp128b8xES14_S1E_NSA_17SM75_U32x4_LDSM_NENSA_21SM90_TMA_STORE_IM2COLES1E_NSA_17SM90_U32x4_STSM_NENSA_39AutoVectorizingCopyWithAssumedAlignmentILi128EEEEEEvvEEEEvNT_6ParamsE,"aw",@nobits
	.sectionflags	@""
	.align	16
	.zero		1024


//--------------------- .nv.shared.reserved.0     --------------------------
	.section	.nv.shared.reserved.0,"aw",@nobits
	.weak		__nv_reservedSMEM_offset_0_alias
	.size		__nv_reservedSMEM_offset_0_alias, 0, 64
	.other		__nv_reservedSMEM_offset_0_alias,@"STO_CUDA_RESERVED_SHARED STV_DEFAULT"
__nv_reservedSMEM_offset_0_alias:
	.zero		0
.nv.shared.reserved.0:
	.zero		64
	.weak		__nv_reservedSMEM_tcgen05_partition
	.type		__nv_reservedSMEM_tcgen05_partition,@object
	.size		__nv_reservedSMEM_tcgen05_partition,(.L_0 - __nv_reservedSMEM_tcgen05_partition)
__nv_reservedSMEM_tcgen05_partition:
	.zero		32
.L_0:


//--------------------- .nv.global                --------------------------
	.section	.nv.global,"aw",@nobits
.nv.global:
	.type		_ZN39_INTERNAL_429664b0_4_k_cu_a0f68fca_29574cute1_E,@object
	.size		_ZN39_INTERNAL_429664b0_4_k_cu_a0f68fca_29574cute1_E,(_ZN39_INTERNAL_429664b0_4_k_cu_a0f68fca_29574cuda3std3__45__cpo6cbeginE - _ZN39_INTERNAL_429664b0_4_k_cu_a0f68fca_29574cute1_E)
_ZN39_INTERNAL_429664b0_4_k_cu_a0f68fca_29574cute1_E:
	.zero		1
	.type		_ZN39_INTERNAL_429664b0_4_k_cu_a0f68fca_29574cuda3std3__45__cpo6cbeginE,@object
	.size		_ZN39_INTERNAL_429664b0_4_k_cu_a0f68fca_29574cuda3std3__45__cpo6cbeginE,(_ZN39_INTERNAL_429664b0_4_k_cu_a0f68fca_29574cuda3std3__48in_placeE - _ZN39_INTERNAL_429664b0_4_k_cu_a0f68fca_29574cuda3std3__45__cpo6cbeginE)
_ZN39_INTERNAL_429664b0_4_k_cu_a0f68fca_29574cuda3std3__45__cpo6cbeginE:
	.zero		1
	.type		_ZN39_INTERNAL_429664b0_4_k_cu_a0f68fca_29574cuda3std3__48in_placeE,@object
	.size		_ZN39_INTERNAL_429664b0_4_k_cu_a0f68fca_29574cuda3std3__48in_placeE,(_ZN39_INTERNAL_429664b0_4_k_cu_a0f68fca_29574cuda3std6ranges3__45__cpo9iter_moveE - _ZN39_INTERNAL_429664b0_4_k_cu_a0f68fca_29574cuda3std3__48in_placeE)
_ZN39_INTERNAL_429664b0_4_k_cu_a0f68fca_29574cuda3std3__48in_placeE:
	.zero		1
	.type		_ZN39_INTERNAL_429664b0_4_k_cu_a0f68fca_29574cuda3std6ranges3__45__cpo9iter_moveE,@object
	.size		_ZN39_INTERNAL_429664b0_4_k_cu_a0f68fca_29574cuda3std6ranges3__45__cpo9iter_moveE,(_ZN39_INTERNAL_429664b0_4_k_cu_a0f68fca_29574cuda3std3__45__cpo5beginE - _ZN39_INTERNAL_429664b0_4_k_cu_a0f68fca_29574cuda3std6ranges3__45__cpo9iter_moveE)
_ZN39_INTERNAL_429664b0_4_k_cu_a0f68fca_29574cuda3std6ranges3__45__cpo9iter_moveE:
	.zero		1
	.type		_ZN39_INTERNAL_429664b0_4_k_cu_a0f68fca_29574cuda3std3__45__cpo5beginE,@object
	.size		_ZN39_INTERNAL_429664b0_4_k_cu_a0f68fca_29574cuda3std3__45__cpo5beginE,(_ZN39_INTERNAL_429664b0_4_k_cu_a0f68fca_29574cuda3std3__441_GLOBAL__N__429664b0_4_k_cu_a0f68fca_29576ignoreE - _ZN39_INTERNAL_429664b0_4_k_cu_a0f68fca_29574cuda3std3__45__cpo5beginE)
_ZN39_INTERNAL_429664b0_4_k_cu_a0f68fca_29574cuda3std3__45__cpo5beginE:
	.zero		1
	.type		_ZN39_INTERNAL_429664b0_4_k_cu_a0f68fca_29574cuda3std3__441_GLOBAL__N__429664b0_4_k_cu_a0f68fca_29576ignoreE,@object
	.size		_ZN39_INTERNAL_429664b0_4_k_cu_a0f68fca_29574cuda3std3__441_GLOBAL__N__429664b0_4_k_cu_a0f68fca_29576ignoreE,(_ZN39_INTERNAL_429664b0_4_k_cu_a0f68fca_29574cute7productE - _ZN39_INTERNAL_429664b0_4_k_cu_a0f68fca_29574cuda3std3__441_GLOBAL__N__429664b0_4_k_cu_a0f68fca_29576ignoreE)
_ZN39_INTERNAL_429664b0_4_k_cu_a0f68fca_29574cuda3std3__441_GLOBAL__N__429664b0_4_k_cu_a0f68fca_29576ignoreE:
	.zero		1
	.type		_ZN39_INTERNAL_429664b0_4_k_cu_a0f68fca_29574cute7productE,@object
	.size		_ZN39_INTERNAL_429664b0_4_k_cu_a0f68fca_29574cute7productE,(_ZN39_INTERNAL_429664b0_4_k_cu_a0f68fca_29574cuda3std3__45__cpo3endE - _ZN39_INTERNAL_429664b0_4_k_cu_a0f68fca_29574cute7productE)
_ZN39_INTERNAL_429664b0_4_k_cu_a0f68fca_29574cute7productE:
	.zero		1
	.type		_ZN39_INTERNAL_429664b0_4_k_cu_a0f68fca_29574cuda3std3__45__cpo3endE,@object
	.size		_ZN39_INTERNAL_429664b0_4_k_cu_a0f68fca_29574cuda3std3__45__cpo3endE,(_ZN39_INTERNAL_429664b0_4_k_cu_a0f68fca_29574cuda3std3__419piecewise_constructE - _ZN39_INTERNAL_429664b0_4_k_cu_a0f68fca_29574cuda3std3__45__cpo3endE)
_ZN39_INTERNAL_429664b0_4_k_cu_a0f68fca_29574cuda3std3__45__cpo3endE:
	.zero		1
	.type		_ZN39_INTERNAL_429664b0_4_k_cu_a0f68fca_29574cuda3std3__419piecewise_constructE,@object
	.size		_ZN39_INTERNAL_429664b0_4_k_cu_a0f68fca_29574cuda3std3__419piecewise_constructE,(_ZN39_INTERNAL_429664b0_4_k_cu_a0f68fca_29574cuda3std3__45__cpo4cendE - _ZN39_INTERNAL_429664b0_4_k_cu_a0f68fca_29574cuda3std3__419piecewise_constructE)
_ZN39_INTERNAL_429664b0_4_k_cu_a0f68fca_29574cuda3std3__419piecewise_constructE:
	.zero		1
	.type		_ZN39_INTERNAL_429664b0_4_k_cu_a0f68fca_29574cuda3std3__45__cpo4cendE,@object
	.size		_ZN39_INTERNAL_429664b0_4_k_cu_a0f68fca_29574cuda3std3__45__cpo4cendE,(_ZN39_INTERNAL_429664b0_4_k_cu_a0f68fca_29574cuda3std6ranges3__45__cpo4swapE - _ZN39_INTERNAL_429664b0_4_k_cu_a0f68fca_29574cuda3std3__45__cpo4cendE)
_ZN39_INTERNAL_429664b0_4_k_cu_a0f68fca_29574cuda3std3__45__cpo4cendE:
	.zero		1
	.type		_ZN39_INTERNAL_429664b0_4_k_cu_a0f68fca_29574cuda3std6ranges3__45__cpo4swapE,@object
	.size		_ZN39_INTERNAL_429664b0_4_k_cu_a0f68fca_29574cuda3std6ranges3__45__cpo4swapE,(.L_10 - _ZN39_INTERNAL_429664b0_4_k_cu_a0f68fca_29574cuda3std6ranges3__45__cpo4swapE)
_ZN39_INTERNAL_429664b0_4_k_cu_a0f68fca_29574cuda3std6ranges3__45__cpo4swapE:
	.zero		1
.L_10:


//--------------------- .nv.constant0._ZN7cutlass13device_kernelINS_4conv6kernel13ConvUniversalINS1_16ConvProblemShapeILNS1_8OperatorE1ELi3EEENS1_10collective14CollectiveConvINS1_47MainloopSm100TmaUmmaWarpSpecializedImplicitGemmILS5_1ELi12ELi3ELi1ELi2EN4cute5tupleIJNSA_1CILi2EEENSC_ILi1EEESE_EEEEENSB_IJNSC_ILi64EEESH_NSB_IJNSC_ILi32EEEEEEEEENS_10tfloat32_tESL_NSA_8TiledMMAINSA_8MMA_AtomIJNSA_17SM100_MMA_TF32_SSISL_SL_fLi64ELi64ELNSA_4UMMA5MajorE0ELSQ_1ELNSP_7ScaleInE0ELSR_0EEEEEENSA_6LayoutINSB_IJSE_SE_SE_EEENSB_IJNSC_ILi0EEESW_SW_EEEEENSB_IJNSA_10UnderscoreESZ_SZ_EEEEENS7_6detail27Sm100ImplicitGemmTileTraitsINSA_20SM90_TMA_LOAD_IM2COLENSA_14ComposedLayoutINSA_7SwizzleILi3ELi4ELi3EEENSA_18smem_ptr_flag_bitsILi32EEENSU_INSB_IJNSC_ILi8EEESI_EEENSB_IJSI_SE_EEEEEEEvEENS13_INSA_23SM90_TMA_LOAD_MULTICASTENS15_INS16_ILi2ELi5ELi2EEES19_NSU_INSB_IJSI_NSC_ILi4EEEEEENSB_IJSE_SI_EEEEEEEvEEEENS_8epilogue10collective18CollectiveEpilogueINS1P_23Sm100TmaWarpSpecializedILi3ELi2ELi16ELb1ELb0EEEJSK_NSB_IJNSU_ISH_SE_EENSU_ISI_SE_EEEEESL_NSB_IJNSB_IJllllEEESE_SW_EEESL_S1Y_NS1P_6fusion15FusionCallbacksIS1T_NS1Z_17LinearCombinationISL_fSL_fLNS_15FloatRoundStyleE2EEESK_S1W_JEEENSA_5SM1004TMEM4LOAD26SM100_TMEM_LOAD_16dp128b8xES14_S1E_NSA_17SM75_U32x4_LDSM_NENSA_21SM90_TMA_STORE_IM2COLES1E_NSA_17SM90_U32x4_STSM_NENSA_39AutoVectorizingCopyWithAssumedAlignmentILi128EEEEEEvvEEEEvNT_6ParamsE --------------------------
	.section	.nv.constant0._ZN7cutlass13device_kernelINS_4conv6kernel13ConvUniversalINS1_16ConvProblemShapeILNS1_8OperatorE1ELi3EEENS1_10collective14CollectiveConvINS1_47MainloopSm100TmaUmmaWarpSpecializedImplicitGemmILS5_1ELi12ELi3ELi1ELi2EN4cute5tupleIJNSA_1CILi2EEENSC_ILi1EEESE_EEEEENSB_IJNSC_ILi64EEESH_NSB_IJNSC_ILi32EEEEEEEEENS_10tfloat32_tESL_NSA_8TiledMMAINSA_8MMA_AtomIJNSA_17SM100_MMA_TF32_SSISL_SL_fLi64ELi64ELNSA_4UMMA5MajorE0ELSQ_1ELNSP_7ScaleInE0ELSR_0EEEEEENSA_6LayoutINSB_IJSE_SE_SE_EEENSB_IJNSC_ILi0EEESW_SW_EEEEENSB_IJNSA_10UnderscoreESZ_SZ_EEEEENS7_6detail27Sm100ImplicitGemmTileTraitsINSA_20SM90_TMA_LOAD_IM2COLENSA_14ComposedLayoutINSA_7SwizzleILi3ELi4ELi3EEENSA_18smem_ptr_flag_bitsILi32EEENSU_INSB_IJNSC_ILi8EEESI_EEENSB_IJSI_SE_EEEEEEEvEENS13_INSA_23SM90_TMA_LOAD_MULTICASTENS15_INS16_ILi2ELi5ELi2EEES19_NSU_INSB_IJSI_NSC_ILi4EEEEEENSB_IJSE_SI_EEEEEEEvEEEENS_8epilogue10collective18CollectiveEpilogueINS1P_23Sm100TmaWarpSpecializedILi3ELi2ELi16ELb1ELb0EEEJSK_NSB_IJNSU_ISH_SE_EENSU_ISI_SE_EEEEESL_NSB_IJNSB_IJllllEEESE_SW_EEESL_S1Y_NS1P_6fusion15FusionCallbacksIS1T_NS1Z_17LinearCombinationISL_fSL_fLNS_15FloatRoundStyleE2EEESK_S1W_JEEENSA_5SM1004TMEM4LOAD26SM100_TMEM_LOAD_16dp128b8xES14_S1E_NSA_17SM75_U32x4_LDSM_NENSA_21SM90_TMA_STORE_IM2COLES1E_NSA_17SM90_U32x4_STSM_NENSA_39AutoVectorizingCopyWithAssumedAlignmentILi128EEEEEEvvEEEEvNT_6ParamsE,"a",@progbits
	.sectionflags	@""
	.align	4
.nv.constant0._ZN7cutlass13device_kernelINS_4conv6kernel13ConvUniversalINS1_16ConvProblemShapeILNS1_8OperatorE1ELi3EEENS1_10collective14CollectiveConvINS1_47MainloopSm100TmaUmmaWarpSpecializedImplicitGemmILS5_1ELi12ELi3ELi1ELi2EN4cute5tupleIJNSA_1CILi2EEENSC_ILi1EEESE_EEEEENSB_IJNSC_ILi64EEESH_NSB_IJNSC_ILi32EEEEEEEEENS_10tfloat32_tESL_NSA_8TiledMMAINSA_8MMA_AtomIJNSA_17SM100_MMA_TF32_SSISL_SL_fLi64ELi64ELNSA_4UMMA5MajorE0ELSQ_1ELNSP_7ScaleInE0ELSR_0EEEEEENSA_6LayoutINSB_IJSE_SE_SE_EEENSB_IJNSC_ILi0EEESW_SW_EEEEENSB_IJNSA_10UnderscoreESZ_SZ_EEEEENS7_6detail27Sm100ImplicitGemmTileTraitsINSA_20SM90_TMA_LOAD_IM2COLENSA_14ComposedLayoutINSA_7SwizzleILi3ELi4ELi3EEENSA_18smem_ptr_flag_bitsILi32EEENSU_INSB_IJNSC_ILi8EEESI_EEENSB_IJSI_SE_EEEEEEEvEENS13_INSA_23SM90_TMA_LOAD_MULTICASTENS15_INS16_ILi2ELi5ELi2EEES19_NSU_INSB_IJSI_NSC_ILi4EEEEEENSB_IJSE_SI_EEEEEEEvEEEENS_8epilogue10collective18CollectiveEpilogueINS1P_23Sm100TmaWarpSpecializedILi3ELi2ELi16ELb1ELb0EEEJSK_NSB_IJNSU_ISH_SE_EENSU_ISI_SE_EEEEESL_NSB_IJNSB_IJllllEEESE_SW_EEESL_S1Y_NS1P_6fusion15FusionCallbacksIS1T_NS1Z_17LinearCombinationISL_fSL_fLNS_15FloatRoundStyleE2EEESK_S1W_JEEENSA_5SM1004TMEM4LOAD26SM100_TMEM_LOAD_16dp128b8xES14_S1E_NSA_17SM75_U32x4_LDSM_NENSA_21SM90_TMA_STORE_IM2COLES1E_NSA_17SM90_U32x4_STSM_NENSA_39AutoVectorizingCopyWithAssumedAlignmentILi128EEEEEEvvEEEEvNT_6ParamsE:
	.zero		3200


//--------------------- SYMBOLS --------------------------

	.type		.nv.reservedSmem.offset0,@object
	.size		.nv.reservedSmem.offset0,0x4
	.type		.nv.reservedSmem.cap,@object
	.size		.nv.reservedSmem.cap,0x4
	.type		__assertfail,@function
